//
// Generated by NVIDIA NVVM Compiler
//
// Compiler Build ID: CL-36424714
// Cuda compilation tools, release 13.0, V13.0.88
// Based on NVVM 20.0.0
//

.version 9.0
.target sm_100
.address_size 64

	// .globl	_Z9phase_oneILi8EEvPiiiii
// _ZZ9phase_oneILi8EEvPiiiiiE1s has been demoted
// _ZZ9phase_twoILi8EEvPiiiiiE3s_m has been demoted
// _ZZ9phase_twoILi8EEvPiiiiiE3s_c has been demoted
// _ZZ11phase_threeILi8EEvPiiiiiE3s_l has been demoted
// _ZZ11phase_threeILi8EEvPiiiiiE3s_r has been demoted
// _ZZ9phase_oneILi16EEvPiiiiiE1s has been demoted
// _ZZ9phase_twoILi16EEvPiiiiiE3s_m has been demoted
// _ZZ9phase_twoILi16EEvPiiiiiE3s_c has been demoted
// _ZZ11phase_threeILi16EEvPiiiiiE3s_l has been demoted
// _ZZ11phase_threeILi16EEvPiiiiiE3s_r has been demoted
// _ZZ9phase_oneILi24EEvPiiiiiE1s has been demoted
// _ZZ9phase_twoILi24EEvPiiiiiE3s_m has been demoted
// _ZZ9phase_twoILi24EEvPiiiiiE3s_c has been demoted
// _ZZ11phase_threeILi24EEvPiiiiiE3s_l has been demoted
// _ZZ11phase_threeILi24EEvPiiiiiE3s_r has been demoted
// _ZZ9phase_oneILi32EEvPiiiiiE1s has been demoted
// _ZZ9phase_twoILi32EEvPiiiiiE3s_m has been demoted
// _ZZ9phase_twoILi32EEvPiiiiiE3s_c has been demoted
// _ZZ11phase_threeILi32EEvPiiiiiE3s_l has been demoted
// _ZZ11phase_threeILi32EEvPiiiiiE3s_r has been demoted

.visible .entry _Z9phase_oneILi8EEvPiiiii(
	.param .u64 .ptr .align 1 _Z9phase_oneILi8EEvPiiiii_param_0,
	.param .u32 _Z9phase_oneILi8EEvPiiiii_param_1,
	.param .u32 _Z9phase_oneILi8EEvPiiiii_param_2,
	.param .u32 _Z9phase_oneILi8EEvPiiiii_param_3,
	.param .u32 _Z9phase_oneILi8EEvPiiiii_param_4
)
{
	.reg .pred 	%p<10>;
	.reg .b32 	%r<65>;
	.reg .b64 	%rd<5>;
	// demoted variable
	.shared .align 4 .b8 _ZZ9phase_oneILi8EEvPiiiiiE1s[256];
	ld.param.u64 	%rd2, [_Z9phase_oneILi8EEvPiiiii_param_0];
	ld.param.u32 	%r26, [_Z9phase_oneILi8EEvPiiiii_param_2];
	ld.param.u32 	%r27, [_Z9phase_oneILi8EEvPiiiii_param_3];
	ld.param.u32 	%r29, [_Z9phase_oneILi8EEvPiiiii_param_4];
	cvta.to.global.u64 	%rd3, %rd2;
	mov.u32 	%r1, %tid.x;
	mov.u32 	%r2, %tid.y;
	add.s32 	%r30, %r29, %r2;
	add.s32 	%r31, %r29, %r1;
	mad.lo.s32 	%r33, %r30, %r26, %r31;
	max.s32 	%r34, %r30, %r31;
	setp.ge.s32 	%p1, %r34, %r27;
	mul.wide.s32 	%rd4, %r33, 4;
	add.s64 	%rd1, %rd3, %rd4;
	mov.b32 	%r56, 1000000000;
	@%p1 bra 	$L__BB0_2;
	ld.global.u32 	%r56, [%rd1];
$L__BB0_2:
	shl.b32 	%r35, %r2, 5;
	mov.u32 	%r36, _ZZ9phase_oneILi8EEvPiiiiiE1s;
	add.s32 	%r5, %r36, %r35;
	shl.b32 	%r37, %r1, 2;
	add.s32 	%r6, %r5, %r37;
	st.shared.u32 	[%r6], %r56;
	@%p1 bra 	$L__BB0_20;
	bar.sync 	0;
	add.s32 	%r7, %r36, %r37;
	ld.shared.u32 	%r58, [%r6];
	ld.shared.u32 	%r40, [%r5];
	ld.shared.u32 	%r41, [%r7];
	add.s32 	%r9, %r41, %r40;
	setp.ge.s32 	%p2, %r9, %r58;
	@%p2 bra 	$L__BB0_5;
	st.shared.u32 	[%r6], %r9;
	mov.u32 	%r58, %r9;
$L__BB0_5:
	bar.sync 	0;
	ld.shared.u32 	%r42, [%r5+4];
	ld.shared.u32 	%r43, [%r7+32];
	add.s32 	%r11, %r43, %r42;
	setp.ge.s32 	%p3, %r11, %r58;
	@%p3 bra 	$L__BB0_7;
	st.shared.u32 	[%r6], %r11;
	mov.u32 	%r58, %r11;
$L__BB0_7:
	bar.sync 	0;
	ld.shared.u32 	%r44, [%r5+8];
	ld.shared.u32 	%r45, [%r7+64];
	add.s32 	%r13, %r45, %r44;
	setp.ge.s32 	%p4, %r13, %r58;
	@%p4 bra 	$L__BB0_9;
	st.shared.u32 	[%r6], %r13;
	mov.u32 	%r58, %r13;
$L__BB0_9:
	bar.sync 	0;
	ld.shared.u32 	%r46, [%r5+12];
	ld.shared.u32 	%r47, [%r7+96];
	add.s32 	%r15, %r47, %r46;
	setp.ge.s32 	%p5, %r15, %r58;
	@%p5 bra 	$L__BB0_11;
	st.shared.u32 	[%r6], %r15;
	mov.u32 	%r58, %r15;
$L__BB0_11:
	bar.sync 	0;
	ld.shared.u32 	%r48, [%r5+16];
	ld.shared.u32 	%r49, [%r7+128];
	add.s32 	%r17, %r49, %r48;
	setp.ge.s32 	%p6, %r17, %r58;
	@%p6 bra 	$L__BB0_13;
	st.shared.u32 	[%r6], %r17;
	mov.u32 	%r58, %r17;
$L__BB0_13:
	bar.sync 	0;
	ld.shared.u32 	%r50, [%r5+20];
	ld.shared.u32 	%r51, [%r7+160];
	add.s32 	%r19, %r51, %r50;
	setp.ge.s32 	%p7, %r19, %r58;
	@%p7 bra 	$L__BB0_15;
	st.shared.u32 	[%r6], %r19;
	mov.u32 	%r58, %r19;
$L__BB0_15:
	bar.sync 	0;
	ld.shared.u32 	%r52, [%r5+24];
	ld.shared.u32 	%r53, [%r7+192];
	add.s32 	%r21, %r53, %r52;
	setp.ge.s32 	%p8, %r21, %r58;
	@%p8 bra 	$L__BB0_17;
	st.shared.u32 	[%r6], %r21;
	mov.u32 	%r58, %r21;
$L__BB0_17:
	bar.sync 	0;
	ld.shared.u32 	%r54, [%r5+28];
	ld.shared.u32 	%r55, [%r7+224];
	add.s32 	%r23, %r55, %r54;
	setp.ge.s32 	%p9, %r23, %r58;
	@%p9 bra 	$L__BB0_19;
	st.shared.u32 	[%r6], %r23;
	mov.u32 	%r58, %r23;
$L__BB0_19:
	bar.sync 	0;
	st.global.u32 	[%rd1], %r58;
$L__BB0_20:
	ret;

}
	// .globl	_Z9phase_twoILi8EEvPiiiii
.visible .entry _Z9phase_twoILi8EEvPiiiii(
	.param .u64 .ptr .align 1 _Z9phase_twoILi8EEvPiiiii_param_0,
	.param .u32 _Z9phase_twoILi8EEvPiiiii_param_1,
	.param .u32 _Z9phase_twoILi8EEvPiiiii_param_2,
	.param .u32 _Z9phase_twoILi8EEvPiiiii_param_3,
	.param .u32 _Z9phase_twoILi8EEvPiiiii_param_4
)
{
	.reg .pred 	%p<23>;
	.reg .b32 	%r<136>;
	.reg .b64 	%rd<7>;
	// demoted variable
	.shared .align 4 .b8 _ZZ9phase_twoILi8EEvPiiiiiE3s_m[256];
	// demoted variable
	.shared .align 4 .b8 _ZZ9phase_twoILi8EEvPiiiiiE3s_c[256];
	ld.param.u64 	%rd3, [_Z9phase_twoILi8EEvPiiiii_param_0];
	ld.param.u32 	%r61, [_Z9phase_twoILi8EEvPiiiii_param_1];
	ld.param.u32 	%r58, [_Z9phase_twoILi8EEvPiiiii_param_2];
	ld.param.u32 	%r59, [_Z9phase_twoILi8EEvPiiiii_param_3];
	ld.param.u32 	%r60, [_Z9phase_twoILi8EEvPiiiii_param_4];
	cvta.to.global.u64 	%rd1, %rd3;
	mov.u32 	%r1, %tid.x;
	mov.u32 	%r2, %tid.y;
	mov.u32 	%r3, %ctaid.x;
	setp.eq.s32 	%p3, %r3, %r61;
	@%p3 bra 	$L__BB1_45;
	mov.u32 	%r4, %ctaid.y;
	setp.ne.s32 	%p4, %r4, 0;
	@%p4 bra 	$L__BB1_3;
	add.s32 	%r113, %r60, %r2;
	shl.b32 	%r63, %r3, 3;
	add.s32 	%r114, %r63, %r1;
	add.s32 	%r116, %r60, %r1;
	mov.u32 	%r115, %r113;
	bra.uni 	$L__BB1_4;
$L__BB1_3:
	shl.b32 	%r62, %r3, 3;
	add.s32 	%r113, %r62, %r2;
	add.s32 	%r114, %r60, %r1;
	add.s32 	%r115, %r60, %r2;
	mov.u32 	%r116, %r114;
$L__BB1_4:
	mad.lo.s32 	%r65, %r113, %r58, %r114;
	max.s32 	%r66, %r113, %r114;
	setp.ge.s32 	%p1, %r66, %r59;
	max.s32 	%r67, %r115, %r116;
	setp.lt.s32 	%p2, %r67, %r59;
	mul.wide.s32 	%rd4, %r65, 4;
	add.s64 	%rd2, %rd1, %rd4;
	mov.b32 	%r117, 1000000000;
	@%p1 bra 	$L__BB1_6;
	ld.global.u32 	%r117, [%rd2];
$L__BB1_6:
	shl.b32 	%r69, %r2, 5;
	mov.u32 	%r70, _ZZ9phase_twoILi8EEvPiiiiiE3s_m;
	add.s32 	%r17, %r70, %r69;
	shl.b32 	%r71, %r1, 2;
	add.s32 	%r18, %r17, %r71;
	st.shared.u32 	[%r18], %r117;
	mov.b32 	%r118, 1000000000;
	not.pred 	%p5, %p2;
	@%p5 bra 	$L__BB1_8;
	mad.lo.s32 	%r72, %r115, %r58, %r116;
	mul.wide.s32 	%rd5, %r72, 4;
	add.s64 	%rd6, %rd1, %rd5;
	ld.global.u32 	%r118, [%rd6];
$L__BB1_8:
	mov.u32 	%r74, _ZZ9phase_twoILi8EEvPiiiiiE3s_c;
	add.s32 	%r21, %r74, %r69;
	add.s32 	%r76, %r21, %r71;
	st.shared.u32 	[%r76], %r118;
	@%p1 bra 	$L__BB1_45;
	setp.eq.s32 	%p6, %r4, 0;
	bar.sync 	0;
	ld.shared.u32 	%r120, [%r18];
	@%p6 bra 	$L__BB1_27;
	add.s32 	%r23, %r74, %r71;
	ld.shared.u32 	%r79, [%r17];
	ld.shared.u32 	%r80, [%r23];
	add.s32 	%r24, %r80, %r79;
	setp.lt.s32 	%p7, %r24, %r120;
	@%p7 bra 	$L__BB1_11;
	bra.uni 	$L__BB1_12;
$L__BB1_11:
	st.shared.u32 	[%r18], %r24;
	mov.u32 	%r120, %r24;
$L__BB1_12:
	bar.sync 	0;
	ld.shared.u32 	%r81, [%r17+4];
	ld.shared.u32 	%r82, [%r23+32];
	add.s32 	%r43, %r82, %r81;
	setp.ge.s32 	%p8, %r43, %r120;
	@%p8 bra 	$L__BB1_14;
	st.shared.u32 	[%r18], %r43;
	mov.u32 	%r120, %r43;
$L__BB1_14:
	bar.sync 	0;
	ld.shared.u32 	%r83, [%r17+8];
	ld.shared.u32 	%r84, [%r23+64];
	add.s32 	%r45, %r84, %r83;
	setp.ge.s32 	%p9, %r45, %r120;
	@%p9 bra 	$L__BB1_16;
	st.shared.u32 	[%r18], %r45;
	mov.u32 	%r120, %r45;
$L__BB1_16:
	bar.sync 	0;
	ld.shared.u32 	%r85, [%r17+12];
	ld.shared.u32 	%r86, [%r23+96];
	add.s32 	%r47, %r86, %r85;
	setp.ge.s32 	%p10, %r47, %r120;
	@%p10 bra 	$L__BB1_18;
	st.shared.u32 	[%r18], %r47;
	mov.u32 	%r120, %r47;
$L__BB1_18:
	bar.sync 	0;
	ld.shared.u32 	%r87, [%r17+16];
	ld.shared.u32 	%r88, [%r23+128];
	add.s32 	%r49, %r88, %r87;
	setp.ge.s32 	%p11, %r49, %r120;
	@%p11 bra 	$L__BB1_20;
	st.shared.u32 	[%r18], %r49;
	mov.u32 	%r120, %r49;
$L__BB1_20:
	bar.sync 	0;
	ld.shared.u32 	%r89, [%r17+20];
	ld.shared.u32 	%r90, [%r23+160];
	add.s32 	%r51, %r90, %r89;
	setp.ge.s32 	%p12, %r51, %r120;
	@%p12 bra 	$L__BB1_22;
	st.shared.u32 	[%r18], %r51;
	mov.u32 	%r120, %r51;
$L__BB1_22:
	bar.sync 	0;
	ld.shared.u32 	%r91, [%r17+24];
	ld.shared.u32 	%r92, [%r23+192];
	add.s32 	%r53, %r92, %r91;
	setp.ge.s32 	%p13, %r53, %r120;
	@%p13 bra 	$L__BB1_24;
	st.shared.u32 	[%r18], %r53;
	mov.u32 	%r120, %r53;
$L__BB1_24:
	bar.sync 	0;
	ld.shared.u32 	%r93, [%r17+28];
	ld.shared.u32 	%r94, [%r23+224];
	add.s32 	%r55, %r94, %r93;
	setp.ge.s32 	%p14, %r55, %r120;
	@%p14 bra 	$L__BB1_26;
	st.shared.u32 	[%r18], %r55;
	mov.u32 	%r120, %r55;
$L__BB1_26:
	bar.sync 	0;
	bra.uni 	$L__BB1_44;
$L__BB1_27:
	add.s32 	%r25, %r70, %r71;
	ld.shared.u32 	%r97, [%r21];
	ld.shared.u32 	%r98, [%r25];
	add.s32 	%r26, %r98, %r97;
	setp.ge.s32 	%p15, %r26, %r120;
	@%p15 bra 	$L__BB1_29;
	st.shared.u32 	[%r18], %r26;
	mov.u32 	%r120, %r26;
$L__BB1_29:
	bar.sync 	0;
	ld.shared.u32 	%r99, [%r21+4];
	ld.shared.u32 	%r100, [%r25+32];
	add.s32 	%r28, %r100, %r99;
	setp.ge.s32 	%p16, %r28, %r120;
	@%p16 bra 	$L__BB1_31;
	st.shared.u32 	[%r18], %r28;
	mov.u32 	%r120, %r28;
$L__BB1_31:
	bar.sync 	0;
	ld.shared.u32 	%r101, [%r21+8];
	ld.shared.u32 	%r102, [%r25+64];
	add.s32 	%r30, %r102, %r101;
	setp.ge.s32 	%p17, %r30, %r120;
	@%p17 bra 	$L__BB1_33;
	st.shared.u32 	[%r18], %r30;
	mov.u32 	%r120, %r30;
$L__BB1_33:
	bar.sync 	0;
	ld.shared.u32 	%r103, [%r21+12];
	ld.shared.u32 	%r104, [%r25+96];
	add.s32 	%r32, %r104, %r103;
	setp.ge.s32 	%p18, %r32, %r120;
	@%p18 bra 	$L__BB1_35;
	st.shared.u32 	[%r18], %r32;
	mov.u32 	%r120, %r32;
$L__BB1_35:
	bar.sync 	0;
	ld.shared.u32 	%r105, [%r21+16];
	ld.shared.u32 	%r106, [%r25+128];
	add.s32 	%r34, %r106, %r105;
	setp.ge.s32 	%p19, %r34, %r120;
	@%p19 bra 	$L__BB1_37;
	st.shared.u32 	[%r18], %r34;
	mov.u32 	%r120, %r34;
$L__BB1_37:
	bar.sync 	0;
	ld.shared.u32 	%r107, [%r21+20];
	ld.shared.u32 	%r108, [%r25+160];
	add.s32 	%r36, %r108, %r107;
	setp.ge.s32 	%p20, %r36, %r120;
	@%p20 bra 	$L__BB1_39;
	st.shared.u32 	[%r18], %r36;
	mov.u32 	%r120, %r36;
$L__BB1_39:
	bar.sync 	0;
	ld.shared.u32 	%r109, [%r21+24];
	ld.shared.u32 	%r110, [%r25+192];
	add.s32 	%r38, %r110, %r109;
	setp.ge.s32 	%p21, %r38, %r120;
	@%p21 bra 	$L__BB1_41;
	st.shared.u32 	[%r18], %r38;
	mov.u32 	%r120, %r38;
$L__BB1_41:
	bar.sync 	0;
	ld.shared.u32 	%r111, [%r21+28];
	ld.shared.u32 	%r112, [%r25+224];
	add.s32 	%r40, %r112, %r111;
	setp.ge.s32 	%p22, %r40, %r120;
	@%p22 bra 	$L__BB1_43;
	st.shared.u32 	[%r18], %r40;
	mov.u32 	%r120, %r40;
$L__BB1_43:
	bar.sync 	0;
$L__BB1_44:
	st.global.u32 	[%rd2], %r120;
$L__BB1_45:
	ret;

}
	// .globl	_Z11phase_threeILi8EEvPiiiii
.visible .entry _Z11phase_threeILi8EEvPiiiii(
	.param .u64 .ptr .align 1 _Z11phase_threeILi8EEvPiiiii_param_0,
	.param .u32 _Z11phase_threeILi8EEvPiiiii_param_1,
	.param .u32 _Z11phase_threeILi8EEvPiiiii_param_2,
	.param .u32 _Z11phase_threeILi8EEvPiiiii_param_3,
	.param .u32 _Z11phase_threeILi8EEvPiiiii_param_4
)
{
	.reg .pred 	%p<7>;
	.reg .b32 	%r<76>;
	.reg .b64 	%rd<9>;
	// demoted variable
	.shared .align 4 .b8 _ZZ11phase_threeILi8EEvPiiiiiE3s_l[256];
	// demoted variable
	.shared .align 4 .b8 _ZZ11phase_threeILi8EEvPiiiiiE3s_r[256];
	ld.param.u64 	%rd2, [_Z11phase_threeILi8EEvPiiiii_param_0];
	ld.param.u32 	%r17, [_Z11phase_threeILi8EEvPiiiii_param_1];
	ld.param.u32 	%r14, [_Z11phase_threeILi8EEvPiiiii_param_2];
	ld.param.u32 	%r15, [_Z11phase_threeILi8EEvPiiiii_param_3];
	ld.param.u32 	%r16, [_Z11phase_threeILi8EEvPiiiii_param_4];
	cvta.to.global.u64 	%rd1, %rd2;
	mov.u32 	%r1, %tid.x;
	mov.u32 	%r2, %tid.y;
	mov.u32 	%r3, %ctaid.x;
	mov.u32 	%r4, %ctaid.y;
	setp.eq.s32 	%p1, %r3, %r17;
	setp.eq.s32 	%p2, %r4, %r17;
	or.pred  	%p3, %p1, %p2;
	@%p3 bra 	$L__BB2_7;
	shl.b32 	%r19, %r4, 3;
	add.s32 	%r5, %r19, %r2;
	shl.b32 	%r20, %r3, 3;
	add.s32 	%r6, %r20, %r1;
	add.s32 	%r7, %r16, %r1;
	add.s32 	%r8, %r16, %r2;
	max.s32 	%r22, %r5, %r7;
	setp.ge.s32 	%p4, %r22, %r15;
	mov.b32 	%r74, 1000000000;
	@%p4 bra 	$L__BB2_3;
	mad.lo.s32 	%r23, %r14, %r5, %r7;
	mul.wide.s32 	%rd3, %r23, 4;
	add.s64 	%rd4, %rd1, %rd3;
	ld.global.u32 	%r74, [%rd4];
$L__BB2_3:
	shl.b32 	%r25, %r2, 5;
	mov.u32 	%r26, _ZZ11phase_threeILi8EEvPiiiiiE3s_l;
	add.s32 	%r11, %r26, %r25;
	shl.b32 	%r27, %r1, 2;
	add.s32 	%r28, %r11, %r27;
	st.shared.u32 	[%r28], %r74;
	max.s32 	%r29, %r8, %r6;
	setp.ge.s32 	%p5, %r29, %r15;
	mov.b32 	%r75, 1000000000;
	@%p5 bra 	$L__BB2_5;
	mad.lo.s32 	%r30, %r8, %r14, %r6;
	mul.wide.s32 	%rd5, %r30, 4;
	add.s64 	%rd6, %rd1, %rd5;
	ld.global.u32 	%r75, [%rd6];
$L__BB2_5:
	mov.u32 	%r32, _ZZ11phase_threeILi8EEvPiiiiiE3s_r;
	add.s32 	%r33, %r32, %r25;
	add.s32 	%r35, %r33, %r27;
	st.shared.u32 	[%r35], %r75;
	max.s32 	%r36, %r5, %r6;
	setp.ge.s32 	%p6, %r36, %r15;
	@%p6 bra 	$L__BB2_7;
	bar.sync 	0;
	mad.lo.s32 	%r37, %r14, %r5, %r6;
	mul.wide.s32 	%rd7, %r37, 4;
	add.s64 	%rd8, %rd1, %rd7;
	add.s32 	%r40, %r32, %r27;
	ld.global.u32 	%r41, [%rd8];
	ld.shared.u32 	%r42, [%r11];
	ld.shared.u32 	%r43, [%r40];
	add.s32 	%r44, %r43, %r42;
	min.s32 	%r45, %r44, %r41;
	ld.shared.u32 	%r46, [%r11+4];
	ld.shared.u32 	%r47, [%r40+32];
	add.s32 	%r48, %r47, %r46;
	min.s32 	%r49, %r48, %r45;
	ld.shared.u32 	%r50, [%r11+8];
	ld.shared.u32 	%r51, [%r40+64];
	add.s32 	%r52, %r51, %r50;
	min.s32 	%r53, %r52, %r49;
	ld.shared.u32 	%r54, [%r11+12];
	ld.shared.u32 	%r55, [%r40+96];
	add.s32 	%r56, %r55, %r54;
	min.s32 	%r57, %r56, %r53;
	ld.shared.u32 	%r58, [%r11+16];
	ld.shared.u32 	%r59, [%r40+128];
	add.s32 	%r60, %r59, %r58;
	min.s32 	%r61, %r60, %r57;
	ld.shared.u32 	%r62, [%r11+20];
	ld.shared.u32 	%r63, [%r40+160];
	add.s32 	%r64, %r63, %r62;
	min.s32 	%r65, %r64, %r61;
	ld.shared.u32 	%r66, [%r11+24];
	ld.shared.u32 	%r67, [%r40+192];
	add.s32 	%r68, %r67, %r66;
	min.s32 	%r69, %r68, %r65;
	ld.shared.u32 	%r70, [%r11+28];
	ld.shared.u32 	%r71, [%r40+224];
	add.s32 	%r72, %r71, %r70;
	min.s32 	%r73, %r72, %r69;
	st.global.u32 	[%rd8], %r73;
$L__BB2_7:
	ret;

}
	// .globl	_Z9phase_oneILi16EEvPiiiii
.visible .entry _Z9phase_oneILi16EEvPiiiii(
	.param .u64 .ptr .align 1 _Z9phase_oneILi16EEvPiiiii_param_0,
	.param .u32 _Z9phase_oneILi16EEvPiiiii_param_1,
	.param .u32 _Z9phase_oneILi16EEvPiiiii_param_2,
	.param .u32 _Z9phase_oneILi16EEvPiiiii_param_3,
	.param .u32 _Z9phase_oneILi16EEvPiiiii_param_4
)
{
	.reg .pred 	%p<18>;
	.reg .b32 	%r<105>;
	.reg .b64 	%rd<5>;
	// demoted variable
	.shared .align 4 .b8 _ZZ9phase_oneILi16EEvPiiiiiE1s[1024];
	ld.param.u64 	%rd2, [_Z9phase_oneILi16EEvPiiiii_param_0];
	ld.param.u32 	%r42, [_Z9phase_oneILi16EEvPiiiii_param_2];
	ld.param.u32 	%r43, [_Z9phase_oneILi16EEvPiiiii_param_3];
	ld.param.u32 	%r45, [_Z9phase_oneILi16EEvPiiiii_param_4];
	cvta.to.global.u64 	%rd3, %rd2;
	mov.u32 	%r1, %tid.x;
	mov.u32 	%r2, %tid.y;
	add.s32 	%r46, %r45, %r2;
	add.s32 	%r47, %r45, %r1;
	mad.lo.s32 	%r49, %r46, %r42, %r47;
	max.s32 	%r50, %r46, %r47;
	setp.ge.s32 	%p1, %r50, %r43;
	mul.wide.s32 	%rd4, %r49, 4;
	add.s64 	%rd1, %rd3, %rd4;
	mov.b32 	%r88, 1000000000;
	@%p1 bra 	$L__BB3_2;
	ld.global.u32 	%r88, [%rd1];
$L__BB3_2:
	shl.b32 	%r51, %r2, 6;
	mov.u32 	%r52, _ZZ9phase_oneILi16EEvPiiiiiE1s;
	add.s32 	%r5, %r52, %r51;
	shl.b32 	%r53, %r1, 2;
	add.s32 	%r6, %r5, %r53;
	st.shared.u32 	[%r6], %r88;
	@%p1 bra 	$L__BB3_36;
	bar.sync 	0;
	add.s32 	%r7, %r52, %r53;
	ld.shared.u32 	%r90, [%r6];
	ld.shared.u32 	%r56, [%r5];
	ld.shared.u32 	%r57, [%r7];
	add.s32 	%r9, %r57, %r56;
	setp.ge.s32 	%p2, %r9, %r90;
	@%p2 bra 	$L__BB3_5;
	st.shared.u32 	[%r6], %r9;
	mov.u32 	%r90, %r9;
$L__BB3_5:
	bar.sync 	0;
	ld.shared.u32 	%r58, [%r5+4];
	ld.shared.u32 	%r59, [%r7+64];
	add.s32 	%r11, %r59, %r58;
	setp.ge.s32 	%p3, %r11, %r90;
	@%p3 bra 	$L__BB3_7;
	st.shared.u32 	[%r6], %r11;
	mov.u32 	%r90, %r11;
$L__BB3_7:
	bar.sync 	0;
	ld.shared.u32 	%r60, [%r5+8];
	ld.shared.u32 	%r61, [%r7+128];
	add.s32 	%r13, %r61, %r60;
	setp.ge.s32 	%p4, %r13, %r90;
	@%p4 bra 	$L__BB3_9;
	st.shared.u32 	[%r6], %r13;
	mov.u32 	%r90, %r13;
$L__BB3_9:
	bar.sync 	0;
	ld.shared.u32 	%r62, [%r5+12];
	ld.shared.u32 	%r63, [%r7+192];
	add.s32 	%r15, %r63, %r62;
	setp.ge.s32 	%p5, %r15, %r90;
	@%p5 bra 	$L__BB3_11;
	st.shared.u32 	[%r6], %r15;
	mov.u32 	%r90, %r15;
$L__BB3_11:
	bar.sync 	0;
	ld.shared.u32 	%r64, [%r5+16];
	ld.shared.u32 	%r65, [%r7+256];
	add.s32 	%r17, %r65, %r64;
	setp.ge.s32 	%p6, %r17, %r90;
	@%p6 bra 	$L__BB3_13;
	st.shared.u32 	[%r6], %r17;
	mov.u32 	%r90, %r17;
$L__BB3_13:
	bar.sync 	0;
	ld.shared.u32 	%r66, [%r5+20];
	ld.shared.u32 	%r67, [%r7+320];
	add.s32 	%r19, %r67, %r66;
	setp.ge.s32 	%p7, %r19, %r90;
	@%p7 bra 	$L__BB3_15;
	st.shared.u32 	[%r6], %r19;
	mov.u32 	%r90, %r19;
$L__BB3_15:
	bar.sync 	0;
	ld.shared.u32 	%r68, [%r5+24];
	ld.shared.u32 	%r69, [%r7+384];
	add.s32 	%r21, %r69, %r68;
	setp.ge.s32 	%p8, %r21, %r90;
	@%p8 bra 	$L__BB3_17;
	st.shared.u32 	[%r6], %r21;
	mov.u32 	%r90, %r21;
$L__BB3_17:
	bar.sync 	0;
	ld.shared.u32 	%r70, [%r5+28];
	ld.shared.u32 	%r71, [%r7+448];
	add.s32 	%r23, %r71, %r70;
	setp.ge.s32 	%p9, %r23, %r90;
	@%p9 bra 	$L__BB3_19;
	st.shared.u32 	[%r6], %r23;
	mov.u32 	%r90, %r23;
$L__BB3_19:
	bar.sync 	0;
	ld.shared.u32 	%r72, [%r5+32];
	ld.shared.u32 	%r73, [%r7+512];
	add.s32 	%r25, %r73, %r72;
	setp.ge.s32 	%p10, %r25, %r90;
	@%p10 bra 	$L__BB3_21;
	st.shared.u32 	[%r6], %r25;
	mov.u32 	%r90, %r25;
$L__BB3_21:
	bar.sync 	0;
	ld.shared.u32 	%r74, [%r5+36];
	ld.shared.u32 	%r75, [%r7+576];
	add.s32 	%r27, %r75, %r74;
	setp.ge.s32 	%p11, %r27, %r90;
	@%p11 bra 	$L__BB3_23;
	st.shared.u32 	[%r6], %r27;
	mov.u32 	%r90, %r27;
$L__BB3_23:
	bar.sync 	0;
	ld.shared.u32 	%r76, [%r5+40];
	ld.shared.u32 	%r77, [%r7+640];
	add.s32 	%r29, %r77, %r76;
	setp.ge.s32 	%p12, %r29, %r90;
	@%p12 bra 	$L__BB3_25;
	st.shared.u32 	[%r6], %r29;
	mov.u32 	%r90, %r29;
$L__BB3_25:
	bar.sync 	0;
	ld.shared.u32 	%r78, [%r5+44];
	ld.shared.u32 	%r79, [%r7+704];
	add.s32 	%r31, %r79, %r78;
	setp.ge.s32 	%p13, %r31, %r90;
	@%p13 bra 	$L__BB3_27;
	st.shared.u32 	[%r6], %r31;
	mov.u32 	%r90, %r31;
$L__BB3_27:
	bar.sync 	0;
	ld.shared.u32 	%r80, [%r5+48];
	ld.shared.u32 	%r81, [%r7+768];
	add.s32 	%r33, %r81, %r80;
	setp.ge.s32 	%p14, %r33, %r90;
	@%p14 bra 	$L__BB3_29;
	st.shared.u32 	[%r6], %r33;
	mov.u32 	%r90, %r33;
$L__BB3_29:
	bar.sync 	0;
	ld.shared.u32 	%r82, [%r5+52];
	ld.shared.u32 	%r83, [%r7+832];
	add.s32 	%r35, %r83, %r82;
	setp.ge.s32 	%p15, %r35, %r90;
	@%p15 bra 	$L__BB3_31;
	st.shared.u32 	[%r6], %r35;
	mov.u32 	%r90, %r35;
$L__BB3_31:
	bar.sync 	0;
	ld.shared.u32 	%r84, [%r5+56];
	ld.shared.u32 	%r85, [%r7+896];
	add.s32 	%r37, %r85, %r84;
	setp.ge.s32 	%p16, %r37, %r90;
	@%p16 bra 	$L__BB3_33;
	st.shared.u32 	[%r6], %r37;
	mov.u32 	%r90, %r37;
$L__BB3_33:
	bar.sync 	0;
	ld.shared.u32 	%r86, [%r5+60];
	ld.shared.u32 	%r87, [%r7+960];
	add.s32 	%r39, %r87, %r86;
	setp.ge.s32 	%p17, %r39, %r90;
	@%p17 bra 	$L__BB3_35;
	st.shared.u32 	[%r6], %r39;
	mov.u32 	%r90, %r39;
$L__BB3_35:
	bar.sync 	0;
	st.global.u32 	[%rd1], %r90;
$L__BB3_36:
	ret;

}
	// .globl	_Z9phase_twoILi16EEvPiiiii
.visible .entry _Z9phase_twoILi16EEvPiiiii(
	.param .u64 .ptr .align 1 _Z9phase_twoILi16EEvPiiiii_param_0,
	.param .u32 _Z9phase_twoILi16EEvPiiiii_param_1,
	.param .u32 _Z9phase_twoILi16EEvPiiiii_param_2,
	.param .u32 _Z9phase_twoILi16EEvPiiiii_param_3,
	.param .u32 _Z9phase_twoILi16EEvPiiiii_param_4
)
{
	.reg .pred 	%p<39>;
	.reg .b32 	%r<216>;
	.reg .b64 	%rd<7>;
	// demoted variable
	.shared .align 4 .b8 _ZZ9phase_twoILi16EEvPiiiiiE3s_m[1024];
	// demoted variable
	.shared .align 4 .b8 _ZZ9phase_twoILi16EEvPiiiiiE3s_c[1024];
	ld.param.u64 	%rd3, [_Z9phase_twoILi16EEvPiiiii_param_0];
	ld.param.u32 	%r93, [_Z9phase_twoILi16EEvPiiiii_param_1];
	ld.param.u32 	%r90, [_Z9phase_twoILi16EEvPiiiii_param_2];
	ld.param.u32 	%r91, [_Z9phase_twoILi16EEvPiiiii_param_3];
	ld.param.u32 	%r92, [_Z9phase_twoILi16EEvPiiiii_param_4];
	cvta.to.global.u64 	%rd1, %rd3;
	mov.u32 	%r1, %tid.x;
	mov.u32 	%r2, %tid.y;
	mov.u32 	%r3, %ctaid.x;
	setp.eq.s32 	%p3, %r3, %r93;
	@%p3 bra 	$L__BB4_77;
	mov.u32 	%r4, %ctaid.y;
	setp.ne.s32 	%p4, %r4, 0;
	@%p4 bra 	$L__BB4_3;
	add.s32 	%r177, %r92, %r2;
	shl.b32 	%r95, %r3, 4;
	add.s32 	%r178, %r95, %r1;
	add.s32 	%r180, %r92, %r1;
	mov.u32 	%r179, %r177;
	bra.uni 	$L__BB4_4;
$L__BB4_3:
	shl.b32 	%r94, %r3, 4;
	add.s32 	%r177, %r94, %r2;
	add.s32 	%r178, %r92, %r1;
	add.s32 	%r179, %r92, %r2;
	mov.u32 	%r180, %r178;
$L__BB4_4:
	mad.lo.s32 	%r97, %r177, %r90, %r178;
	max.s32 	%r98, %r177, %r178;
	setp.ge.s32 	%p1, %r98, %r91;
	max.s32 	%r99, %r179, %r180;
	setp.lt.s32 	%p2, %r99, %r91;
	mul.wide.s32 	%rd4, %r97, 4;
	add.s64 	%rd2, %rd1, %rd4;
	mov.b32 	%r181, 1000000000;
	@%p1 bra 	$L__BB4_6;
	ld.global.u32 	%r181, [%rd2];
$L__BB4_6:
	shl.b32 	%r101, %r2, 6;
	mov.u32 	%r102, _ZZ9phase_twoILi16EEvPiiiiiE3s_m;
	add.s32 	%r17, %r102, %r101;
	shl.b32 	%r103, %r1, 2;
	add.s32 	%r18, %r17, %r103;
	st.shared.u32 	[%r18], %r181;
	mov.b32 	%r182, 1000000000;
	not.pred 	%p5, %p2;
	@%p5 bra 	$L__BB4_8;
	mad.lo.s32 	%r104, %r179, %r90, %r180;
	mul.wide.s32 	%rd5, %r104, 4;
	add.s64 	%rd6, %rd1, %rd5;
	ld.global.u32 	%r182, [%rd6];
$L__BB4_8:
	mov.u32 	%r106, _ZZ9phase_twoILi16EEvPiiiiiE3s_c;
	add.s32 	%r21, %r106, %r101;
	add.s32 	%r108, %r21, %r103;
	st.shared.u32 	[%r108], %r182;
	@%p1 bra 	$L__BB4_77;
	setp.eq.s32 	%p6, %r4, 0;
	bar.sync 	0;
	ld.shared.u32 	%r184, [%r18];
	@%p6 bra 	$L__BB4_43;
	add.s32 	%r23, %r106, %r103;
	ld.shared.u32 	%r111, [%r17];
	ld.shared.u32 	%r112, [%r23];
	add.s32 	%r24, %r112, %r111;
	setp.lt.s32 	%p7, %r24, %r184;
	@%p7 bra 	$L__BB4_11;
	bra.uni 	$L__BB4_12;
$L__BB4_11:
	st.shared.u32 	[%r18], %r24;
	mov.u32 	%r184, %r24;
$L__BB4_12:
	bar.sync 	0;
	ld.shared.u32 	%r113, [%r17+4];
	ld.shared.u32 	%r114, [%r23+64];
	add.s32 	%r59, %r114, %r113;
	setp.ge.s32 	%p8, %r59, %r184;
	@%p8 bra 	$L__BB4_14;
	st.shared.u32 	[%r18], %r59;
	mov.u32 	%r184, %r59;
$L__BB4_14:
	bar.sync 	0;
	ld.shared.u32 	%r115, [%r17+8];
	ld.shared.u32 	%r116, [%r23+128];
	add.s32 	%r61, %r116, %r115;
	setp.ge.s32 	%p9, %r61, %r184;
	@%p9 bra 	$L__BB4_16;
	st.shared.u32 	[%r18], %r61;
	mov.u32 	%r184, %r61;
$L__BB4_16:
	bar.sync 	0;
	ld.shared.u32 	%r117, [%r17+12];
	ld.shared.u32 	%r118, [%r23+192];
	add.s32 	%r63, %r118, %r117;
	setp.ge.s32 	%p10, %r63, %r184;
	@%p10 bra 	$L__BB4_18;
	st.shared.u32 	[%r18], %r63;
	mov.u32 	%r184, %r63;
$L__BB4_18:
	bar.sync 	0;
	ld.shared.u32 	%r119, [%r17+16];
	ld.shared.u32 	%r120, [%r23+256];
	add.s32 	%r65, %r120, %r119;
	setp.ge.s32 	%p11, %r65, %r184;
	@%p11 bra 	$L__BB4_20;
	st.shared.u32 	[%r18], %r65;
	mov.u32 	%r184, %r65;
$L__BB4_20:
	bar.sync 	0;
	ld.shared.u32 	%r121, [%r17+20];
	ld.shared.u32 	%r122, [%r23+320];
	add.s32 	%r67, %r122, %r121;
	setp.ge.s32 	%p12, %r67, %r184;
	@%p12 bra 	$L__BB4_22;
	st.shared.u32 	[%r18], %r67;
	mov.u32 	%r184, %r67;
$L__BB4_22:
	bar.sync 	0;
	ld.shared.u32 	%r123, [%r17+24];
	ld.shared.u32 	%r124, [%r23+384];
	add.s32 	%r69, %r124, %r123;
	setp.ge.s32 	%p13, %r69, %r184;
	@%p13 bra 	$L__BB4_24;
	st.shared.u32 	[%r18], %r69;
	mov.u32 	%r184, %r69;
$L__BB4_24:
	bar.sync 	0;
	ld.shared.u32 	%r125, [%r17+28];
	ld.shared.u32 	%r126, [%r23+448];
	add.s32 	%r71, %r126, %r125;
	setp.ge.s32 	%p14, %r71, %r184;
	@%p14 bra 	$L__BB4_26;
	st.shared.u32 	[%r18], %r71;
	mov.u32 	%r184, %r71;
$L__BB4_26:
	bar.sync 	0;
	ld.shared.u32 	%r127, [%r17+32];
	ld.shared.u32 	%r128, [%r23+512];
	add.s32 	%r73, %r128, %r127;
	setp.ge.s32 	%p15, %r73, %r184;
	@%p15 bra 	$L__BB4_28;
	st.shared.u32 	[%r18], %r73;
	mov.u32 	%r184, %r73;
$L__BB4_28:
	bar.sync 	0;
	ld.shared.u32 	%r129, [%r17+36];
	ld.shared.u32 	%r130, [%r23+576];
	add.s32 	%r75, %r130, %r129;
	setp.ge.s32 	%p16, %r75, %r184;
	@%p16 bra 	$L__BB4_30;
	st.shared.u32 	[%r18], %r75;
	mov.u32 	%r184, %r75;
$L__BB4_30:
	bar.sync 	0;
	ld.shared.u32 	%r131, [%r17+40];
	ld.shared.u32 	%r132, [%r23+640];
	add.s32 	%r77, %r132, %r131;
	setp.ge.s32 	%p17, %r77, %r184;
	@%p17 bra 	$L__BB4_32;
	st.shared.u32 	[%r18], %r77;
	mov.u32 	%r184, %r77;
$L__BB4_32:
	bar.sync 	0;
	ld.shared.u32 	%r133, [%r17+44];
	ld.shared.u32 	%r134, [%r23+704];
	add.s32 	%r79, %r134, %r133;
	setp.ge.s32 	%p18, %r79, %r184;
	@%p18 bra 	$L__BB4_34;
	st.shared.u32 	[%r18], %r79;
	mov.u32 	%r184, %r79;
$L__BB4_34:
	bar.sync 	0;
	ld.shared.u32 	%r135, [%r17+48];
	ld.shared.u32 	%r136, [%r23+768];
	add.s32 	%r81, %r136, %r135;
	setp.ge.s32 	%p19, %r81, %r184;
	@%p19 bra 	$L__BB4_36;
	st.shared.u32 	[%r18], %r81;
	mov.u32 	%r184, %r81;
$L__BB4_36:
	bar.sync 	0;
	ld.shared.u32 	%r137, [%r17+52];
	ld.shared.u32 	%r138, [%r23+832];
	add.s32 	%r83, %r138, %r137;
	setp.ge.s32 	%p20, %r83, %r184;
	@%p20 bra 	$L__BB4_38;
	st.shared.u32 	[%r18], %r83;
	mov.u32 	%r184, %r83;
$L__BB4_38:
	bar.sync 	0;
	ld.shared.u32 	%r139, [%r17+56];
	ld.shared.u32 	%r140, [%r23+896];
	add.s32 	%r85, %r140, %r139;
	setp.ge.s32 	%p21, %r85, %r184;
	@%p21 bra 	$L__BB4_40;
	st.shared.u32 	[%r18], %r85;
	mov.u32 	%r184, %r85;
$L__BB4_40:
	bar.sync 	0;
	ld.shared.u32 	%r141, [%r17+60];
	ld.shared.u32 	%r142, [%r23+960];
	add.s32 	%r87, %r142, %r141;
	setp.ge.s32 	%p22, %r87, %r184;
	@%p22 bra 	$L__BB4_42;
	st.shared.u32 	[%r18], %r87;
	mov.u32 	%r184, %r87;
$L__BB4_42:
	bar.sync 	0;
	bra.uni 	$L__BB4_76;
$L__BB4_43:
	add.s32 	%r25, %r102, %r103;
	ld.shared.u32 	%r145, [%r21];
	ld.shared.u32 	%r146, [%r25];
	add.s32 	%r26, %r146, %r145;
	setp.ge.s32 	%p23, %r26, %r184;
	@%p23 bra 	$L__BB4_45;
	st.shared.u32 	[%r18], %r26;
	mov.u32 	%r184, %r26;
$L__BB4_45:
	bar.sync 	0;
	ld.shared.u32 	%r147, [%r21+4];
	ld.shared.u32 	%r148, [%r25+64];
	add.s32 	%r28, %r148, %r147;
	setp.ge.s32 	%p24, %r28, %r184;
	@%p24 bra 	$L__BB4_47;
	st.shared.u32 	[%r18], %r28;
	mov.u32 	%r184, %r28;
$L__BB4_47:
	bar.sync 	0;
	ld.shared.u32 	%r149, [%r21+8];
	ld.shared.u32 	%r150, [%r25+128];
	add.s32 	%r30, %r150, %r149;
	setp.ge.s32 	%p25, %r30, %r184;
	@%p25 bra 	$L__BB4_49;
	st.shared.u32 	[%r18], %r30;
	mov.u32 	%r184, %r30;
$L__BB4_49:
	bar.sync 	0;
	ld.shared.u32 	%r151, [%r21+12];
	ld.shared.u32 	%r152, [%r25+192];
	add.s32 	%r32, %r152, %r151;
	setp.ge.s32 	%p26, %r32, %r184;
	@%p26 bra 	$L__BB4_51;
	st.shared.u32 	[%r18], %r32;
	mov.u32 	%r184, %r32;
$L__BB4_51:
	bar.sync 	0;
	ld.shared.u32 	%r153, [%r21+16];
	ld.shared.u32 	%r154, [%r25+256];
	add.s32 	%r34, %r154, %r153;
	setp.ge.s32 	%p27, %r34, %r184;
	@%p27 bra 	$L__BB4_53;
	st.shared.u32 	[%r18], %r34;
	mov.u32 	%r184, %r34;
$L__BB4_53:
	bar.sync 	0;
	ld.shared.u32 	%r155, [%r21+20];
	ld.shared.u32 	%r156, [%r25+320];
	add.s32 	%r36, %r156, %r155;
	setp.ge.s32 	%p28, %r36, %r184;
	@%p28 bra 	$L__BB4_55;
	st.shared.u32 	[%r18], %r36;
	mov.u32 	%r184, %r36;
$L__BB4_55:
	bar.sync 	0;
	ld.shared.u32 	%r157, [%r21+24];
	ld.shared.u32 	%r158, [%r25+384];
	add.s32 	%r38, %r158, %r157;
	setp.ge.s32 	%p29, %r38, %r184;
	@%p29 bra 	$L__BB4_57;
	st.shared.u32 	[%r18], %r38;
	mov.u32 	%r184, %r38;
$L__BB4_57:
	bar.sync 	0;
	ld.shared.u32 	%r159, [%r21+28];
	ld.shared.u32 	%r160, [%r25+448];
	add.s32 	%r40, %r160, %r159;
	setp.ge.s32 	%p30, %r40, %r184;
	@%p30 bra 	$L__BB4_59;
	st.shared.u32 	[%r18], %r40;
	mov.u32 	%r184, %r40;
$L__BB4_59:
	bar.sync 	0;
	ld.shared.u32 	%r161, [%r21+32];
	ld.shared.u32 	%r162, [%r25+512];
	add.s32 	%r42, %r162, %r161;
	setp.ge.s32 	%p31, %r42, %r184;
	@%p31 bra 	$L__BB4_61;
	st.shared.u32 	[%r18], %r42;
	mov.u32 	%r184, %r42;
$L__BB4_61:
	bar.sync 	0;
	ld.shared.u32 	%r163, [%r21+36];
	ld.shared.u32 	%r164, [%r25+576];
	add.s32 	%r44, %r164, %r163;
	setp.ge.s32 	%p32, %r44, %r184;
	@%p32 bra 	$L__BB4_63;
	st.shared.u32 	[%r18], %r44;
	mov.u32 	%r184, %r44;
$L__BB4_63:
	bar.sync 	0;
	ld.shared.u32 	%r165, [%r21+40];
	ld.shared.u32 	%r166, [%r25+640];
	add.s32 	%r46, %r166, %r165;
	setp.ge.s32 	%p33, %r46, %r184;
	@%p33 bra 	$L__BB4_65;
	st.shared.u32 	[%r18], %r46;
	mov.u32 	%r184, %r46;
$L__BB4_65:
	bar.sync 	0;
	ld.shared.u32 	%r167, [%r21+44];
	ld.shared.u32 	%r168, [%r25+704];
	add.s32 	%r48, %r168, %r167;
	setp.ge.s32 	%p34, %r48, %r184;
	@%p34 bra 	$L__BB4_67;
	st.shared.u32 	[%r18], %r48;
	mov.u32 	%r184, %r48;
$L__BB4_67:
	bar.sync 	0;
	ld.shared.u32 	%r169, [%r21+48];
	ld.shared.u32 	%r170, [%r25+768];
	add.s32 	%r50, %r170, %r169;
	setp.ge.s32 	%p35, %r50, %r184;
	@%p35 bra 	$L__BB4_69;
	st.shared.u32 	[%r18], %r50;
	mov.u32 	%r184, %r50;
$L__BB4_69:
	bar.sync 	0;
	ld.shared.u32 	%r171, [%r21+52];
	ld.shared.u32 	%r172, [%r25+832];
	add.s32 	%r52, %r172, %r171;
	setp.ge.s32 	%p36, %r52, %r184;
	@%p36 bra 	$L__BB4_71;
	st.shared.u32 	[%r18], %r52;
	mov.u32 	%r184, %r52;
$L__BB4_71:
	bar.sync 	0;
	ld.shared.u32 	%r173, [%r21+56];
	ld.shared.u32 	%r174, [%r25+896];
	add.s32 	%r54, %r174, %r173;
	setp.ge.s32 	%p37, %r54, %r184;
	@%p37 bra 	$L__BB4_73;
	st.shared.u32 	[%r18], %r54;
	mov.u32 	%r184, %r54;
$L__BB4_73:
	bar.sync 	0;
	ld.shared.u32 	%r175, [%r21+60];
	ld.shared.u32 	%r176, [%r25+960];
	add.s32 	%r56, %r176, %r175;
	setp.ge.s32 	%p38, %r56, %r184;
	@%p38 bra 	$L__BB4_75;
	st.shared.u32 	[%r18], %r56;
	mov.u32 	%r184, %r56;
$L__BB4_75:
	bar.sync 	0;
$L__BB4_76:
	st.global.u32 	[%rd2], %r184;
$L__BB4_77:
	ret;

}
	// .globl	_Z11phase_threeILi16EEvPiiiii
.visible .entry _Z11phase_threeILi16EEvPiiiii(
	.param .u64 .ptr .align 1 _Z11phase_threeILi16EEvPiiiii_param_0,
	.param .u32 _Z11phase_threeILi16EEvPiiiii_param_1,
	.param .u32 _Z11phase_threeILi16EEvPiiiii_param_2,
	.param .u32 _Z11phase_threeILi16EEvPiiiii_param_3,
	.param .u32 _Z11phase_threeILi16EEvPiiiii_param_4
)
{
	.reg .pred 	%p<7>;
	.reg .b32 	%r<108>;
	.reg .b64 	%rd<9>;
	// demoted variable
	.shared .align 4 .b8 _ZZ11phase_threeILi16EEvPiiiiiE3s_l[1024];
	// demoted variable
	.shared .align 4 .b8 _ZZ11phase_threeILi16EEvPiiiiiE3s_r[1024];
	ld.param.u64 	%rd2, [_Z11phase_threeILi16EEvPiiiii_param_0];
	ld.param.u32 	%r17, [_Z11phase_threeILi16EEvPiiiii_param_1];
	ld.param.u32 	%r14, [_Z11phase_threeILi16EEvPiiiii_param_2];
	ld.param.u32 	%r15, [_Z11phase_threeILi16EEvPiiiii_param_3];
	ld.param.u32 	%r16, [_Z11phase_threeILi16EEvPiiiii_param_4];
	cvta.to.global.u64 	%rd1, %rd2;
	mov.u32 	%r1, %tid.x;
	mov.u32 	%r2, %tid.y;
	mov.u32 	%r3, %ctaid.x;
	mov.u32 	%r4, %ctaid.y;
	setp.eq.s32 	%p1, %r3, %r17;
	setp.eq.s32 	%p2, %r4, %r17;
	or.pred  	%p3, %p1, %p2;
	@%p3 bra 	$L__BB5_7;
	shl.b32 	%r19, %r4, 4;
	add.s32 	%r5, %r19, %r2;
	shl.b32 	%r20, %r3, 4;
	add.s32 	%r6, %r20, %r1;
	add.s32 	%r7, %r16, %r1;
	add.s32 	%r8, %r16, %r2;
	max.s32 	%r22, %r5, %r7;
	setp.ge.s32 	%p4, %r22, %r15;
	mov.b32 	%r106, 1000000000;
	@%p4 bra 	$L__BB5_3;
	mad.lo.s32 	%r23, %r14, %r5, %r7;
	mul.wide.s32 	%rd3, %r23, 4;
	add.s64 	%rd4, %rd1, %rd3;
	ld.global.u32 	%r106, [%rd4];
$L__BB5_3:
	shl.b32 	%r25, %r2, 6;
	mov.u32 	%r26, _ZZ11phase_threeILi16EEvPiiiiiE3s_l;
	add.s32 	%r11, %r26, %r25;
	shl.b32 	%r27, %r1, 2;
	add.s32 	%r28, %r11, %r27;
	st.shared.u32 	[%r28], %r106;
	max.s32 	%r29, %r8, %r6;
	setp.ge.s32 	%p5, %r29, %r15;
	mov.b32 	%r107, 1000000000;
	@%p5 bra 	$L__BB5_5;
	mad.lo.s32 	%r30, %r8, %r14, %r6;
	mul.wide.s32 	%rd5, %r30, 4;
	add.s64 	%rd6, %rd1, %rd5;
	ld.global.u32 	%r107, [%rd6];
$L__BB5_5:
	mov.u32 	%r32, _ZZ11phase_threeILi16EEvPiiiiiE3s_r;
	add.s32 	%r33, %r32, %r25;
	add.s32 	%r35, %r33, %r27;
	st.shared.u32 	[%r35], %r107;
	max.s32 	%r36, %r5, %r6;
	setp.ge.s32 	%p6, %r36, %r15;
	@%p6 bra 	$L__BB5_7;
	bar.sync 	0;
	mad.lo.s32 	%r37, %r14, %r5, %r6;
	mul.wide.s32 	%rd7, %r37, 4;
	add.s64 	%rd8, %rd1, %rd7;
	add.s32 	%r40, %r32, %r27;
	ld.global.u32 	%r41, [%rd8];
	ld.shared.u32 	%r42, [%r11];
	ld.shared.u32 	%r43, [%r40];
	add.s32 	%r44, %r43, %r42;
	min.s32 	%r45, %r44, %r41;
	ld.shared.u32 	%r46, [%r11+4];
	ld.shared.u32 	%r47, [%r40+64];
	add.s32 	%r48, %r47, %r46;
	min.s32 	%r49, %r48, %r45;
	ld.shared.u32 	%r50, [%r11+8];
	ld.shared.u32 	%r51, [%r40+128];
	add.s32 	%r52, %r51, %r50;
	min.s32 	%r53, %r52, %r49;
	ld.shared.u32 	%r54, [%r11+12];
	ld.shared.u32 	%r55, [%r40+192];
	add.s32 	%r56, %r55, %r54;
	min.s32 	%r57, %r56, %r53;
	ld.shared.u32 	%r58, [%r11+16];
	ld.shared.u32 	%r59, [%r40+256];
	add.s32 	%r60, %r59, %r58;
	min.s32 	%r61, %r60, %r57;
	ld.shared.u32 	%r62, [%r11+20];
	ld.shared.u32 	%r63, [%r40+320];
	add.s32 	%r64, %r63, %r62;
	min.s32 	%r65, %r64, %r61;
	ld.shared.u32 	%r66, [%r11+24];
	ld.shared.u32 	%r67, [%r40+384];
	add.s32 	%r68, %r67, %r66;
	min.s32 	%r69, %r68, %r65;
	ld.shared.u32 	%r70, [%r11+28];
	ld.shared.u32 	%r71, [%r40+448];
	add.s32 	%r72, %r71, %r70;
	min.s32 	%r73, %r72, %r69;
	ld.shared.u32 	%r74, [%r11+32];
	ld.shared.u32 	%r75, [%r40+512];
	add.s32 	%r76, %r75, %r74;
	min.s32 	%r77, %r76, %r73;
	ld.shared.u32 	%r78, [%r11+36];
	ld.shared.u32 	%r79, [%r40+576];
	add.s32 	%r80, %r79, %r78;
	min.s32 	%r81, %r80, %r77;
	ld.shared.u32 	%r82, [%r11+40];
	ld.shared.u32 	%r83, [%r40+640];
	add.s32 	%r84, %r83, %r82;
	min.s32 	%r85, %r84, %r81;
	ld.shared.u32 	%r86, [%r11+44];
	ld.shared.u32 	%r87, [%r40+704];
	add.s32 	%r88, %r87, %r86;
	min.s32 	%r89, %r88, %r85;
	ld.shared.u32 	%r90, [%r11+48];
	ld.shared.u32 	%r91, [%r40+768];
	add.s32 	%r92, %r91, %r90;
	min.s32 	%r93, %r92, %r89;
	ld.shared.u32 	%r94, [%r11+52];
	ld.shared.u32 	%r95, [%r40+832];
	add.s32 	%r96, %r95, %r94;
	min.s32 	%r97, %r96, %r93;
	ld.shared.u32 	%r98, [%r11+56];
	ld.shared.u32 	%r99, [%r40+896];
	add.s32 	%r100, %r99, %r98;
	min.s32 	%r101, %r100, %r97;
	ld.shared.u32 	%r102, [%r11+60];
	ld.shared.u32 	%r103, [%r40+960];
	add.s32 	%r104, %r103, %r102;
	min.s32 	%r105, %r104, %r101;
	st.global.u32 	[%rd8], %r105;
$L__BB5_7:
	ret;

}
	// .globl	_Z9phase_oneILi24EEvPiiiii
.visible .entry _Z9phase_oneILi24EEvPiiiii(
	.param .u64 .ptr .align 1 _Z9phase_oneILi24EEvPiiiii_param_0,
	.param .u32 _Z9phase_oneILi24EEvPiiiii_param_1,
	.param .u32 _Z9phase_oneILi24EEvPiiiii_param_2,
	.param .u32 _Z9phase_oneILi24EEvPiiiii_param_3,
	.param .u32 _Z9phase_oneILi24EEvPiiiii_param_4
)
{
	.reg .pred 	%p<26>;
	.reg .b32 	%r<144>;
	.reg .b64 	%rd<5>;
	// demoted variable
	.shared .align 4 .b8 _ZZ9phase_oneILi24EEvPiiiiiE1s[2304];
	ld.param.u64 	%rd2, [_Z9phase_oneILi24EEvPiiiii_param_0];
	ld.param.u32 	%r58, [_Z9phase_oneILi24EEvPiiiii_param_2];
	ld.param.u32 	%r59, [_Z9phase_oneILi24EEvPiiiii_param_3];
	ld.param.u32 	%r61, [_Z9phase_oneILi24EEvPiiiii_param_4];
	cvta.to.global.u64 	%rd3, %rd2;
	mov.u32 	%r1, %tid.x;
	mov.u32 	%r2, %tid.y;
	add.s32 	%r62, %r61, %r2;
	add.s32 	%r63, %r61, %r1;
	mad.lo.s32 	%r65, %r62, %r58, %r63;
	max.s32 	%r66, %r62, %r63;
	setp.ge.s32 	%p1, %r66, %r59;
	mul.wide.s32 	%rd4, %r65, 4;
	add.s64 	%rd1, %rd3, %rd4;
	mov.b32 	%r119, 1000000000;
	@%p1 bra 	$L__BB6_2;
	ld.global.u32 	%r119, [%rd1];
$L__BB6_2:
	mov.u32 	%r67, _ZZ9phase_oneILi24EEvPiiiiiE1s;
	mad.lo.s32 	%r5, %r2, 96, %r67;
	shl.b32 	%r68, %r1, 2;
	add.s32 	%r6, %r5, %r68;
	st.shared.u32 	[%r6], %r119;
	@%p1 bra 	$L__BB6_52;
	bar.sync 	0;
	add.s32 	%r7, %r67, %r68;
	ld.shared.u32 	%r121, [%r6];
	ld.shared.u32 	%r71, [%r5];
	ld.shared.u32 	%r72, [%r7];
	add.s32 	%r9, %r72, %r71;
	setp.ge.s32 	%p2, %r9, %r121;
	@%p2 bra 	$L__BB6_5;
	st.shared.u32 	[%r6], %r9;
	mov.u32 	%r121, %r9;
$L__BB6_5:
	bar.sync 	0;
	ld.shared.u32 	%r73, [%r5+4];
	ld.shared.u32 	%r74, [%r7+96];
	add.s32 	%r11, %r74, %r73;
	setp.ge.s32 	%p3, %r11, %r121;
	@%p3 bra 	$L__BB6_7;
	st.shared.u32 	[%r6], %r11;
	mov.u32 	%r121, %r11;
$L__BB6_7:
	bar.sync 	0;
	ld.shared.u32 	%r75, [%r5+8];
	ld.shared.u32 	%r76, [%r7+192];
	add.s32 	%r13, %r76, %r75;
	setp.ge.s32 	%p4, %r13, %r121;
	@%p4 bra 	$L__BB6_9;
	st.shared.u32 	[%r6], %r13;
	mov.u32 	%r121, %r13;
$L__BB6_9:
	bar.sync 	0;
	ld.shared.u32 	%r77, [%r5+12];
	ld.shared.u32 	%r78, [%r7+288];
	add.s32 	%r15, %r78, %r77;
	setp.ge.s32 	%p5, %r15, %r121;
	@%p5 bra 	$L__BB6_11;
	st.shared.u32 	[%r6], %r15;
	mov.u32 	%r121, %r15;
$L__BB6_11:
	bar.sync 	0;
	ld.shared.u32 	%r79, [%r5+16];
	ld.shared.u32 	%r80, [%r7+384];
	add.s32 	%r17, %r80, %r79;
	setp.ge.s32 	%p6, %r17, %r121;
	@%p6 bra 	$L__BB6_13;
	st.shared.u32 	[%r6], %r17;
	mov.u32 	%r121, %r17;
$L__BB6_13:
	bar.sync 	0;
	ld.shared.u32 	%r81, [%r5+20];
	ld.shared.u32 	%r82, [%r7+480];
	add.s32 	%r19, %r82, %r81;
	setp.ge.s32 	%p7, %r19, %r121;
	@%p7 bra 	$L__BB6_15;
	st.shared.u32 	[%r6], %r19;
	mov.u32 	%r121, %r19;
$L__BB6_15:
	bar.sync 	0;
	ld.shared.u32 	%r83, [%r5+24];
	ld.shared.u32 	%r84, [%r7+576];
	add.s32 	%r21, %r84, %r83;
	setp.ge.s32 	%p8, %r21, %r121;
	@%p8 bra 	$L__BB6_17;
	st.shared.u32 	[%r6], %r21;
	mov.u32 	%r121, %r21;
$L__BB6_17:
	bar.sync 	0;
	ld.shared.u32 	%r85, [%r5+28];
	ld.shared.u32 	%r86, [%r7+672];
	add.s32 	%r23, %r86, %r85;
	setp.ge.s32 	%p9, %r23, %r121;
	@%p9 bra 	$L__BB6_19;
	st.shared.u32 	[%r6], %r23;
	mov.u32 	%r121, %r23;
$L__BB6_19:
	bar.sync 	0;
	ld.shared.u32 	%r87, [%r5+32];
	ld.shared.u32 	%r88, [%r7+768];
	add.s32 	%r25, %r88, %r87;
	setp.ge.s32 	%p10, %r25, %r121;
	@%p10 bra 	$L__BB6_21;
	st.shared.u32 	[%r6], %r25;
	mov.u32 	%r121, %r25;
$L__BB6_21:
	bar.sync 	0;
	ld.shared.u32 	%r89, [%r5+36];
	ld.shared.u32 	%r90, [%r7+864];
	add.s32 	%r27, %r90, %r89;
	setp.ge.s32 	%p11, %r27, %r121;
	@%p11 bra 	$L__BB6_23;
	st.shared.u32 	[%r6], %r27;
	mov.u32 	%r121, %r27;
$L__BB6_23:
	bar.sync 	0;
	ld.shared.u32 	%r91, [%r5+40];
	ld.shared.u32 	%r92, [%r7+960];
	add.s32 	%r29, %r92, %r91;
	setp.ge.s32 	%p12, %r29, %r121;
	@%p12 bra 	$L__BB6_25;
	st.shared.u32 	[%r6], %r29;
	mov.u32 	%r121, %r29;
$L__BB6_25:
	bar.sync 	0;
	ld.shared.u32 	%r93, [%r5+44];
	ld.shared.u32 	%r94, [%r7+1056];
	add.s32 	%r31, %r94, %r93;
	setp.ge.s32 	%p13, %r31, %r121;
	@%p13 bra 	$L__BB6_27;
	st.shared.u32 	[%r6], %r31;
	mov.u32 	%r121, %r31;
$L__BB6_27:
	bar.sync 	0;
	ld.shared.u32 	%r95, [%r5+48];
	ld.shared.u32 	%r96, [%r7+1152];
	add.s32 	%r33, %r96, %r95;
	setp.ge.s32 	%p14, %r33, %r121;
	@%p14 bra 	$L__BB6_29;
	st.shared.u32 	[%r6], %r33;
	mov.u32 	%r121, %r33;
$L__BB6_29:
	bar.sync 	0;
	ld.shared.u32 	%r97, [%r5+52];
	ld.shared.u32 	%r98, [%r7+1248];
	add.s32 	%r35, %r98, %r97;
	setp.ge.s32 	%p15, %r35, %r121;
	@%p15 bra 	$L__BB6_31;
	st.shared.u32 	[%r6], %r35;
	mov.u32 	%r121, %r35;
$L__BB6_31:
	bar.sync 	0;
	ld.shared.u32 	%r99, [%r5+56];
	ld.shared.u32 	%r100, [%r7+1344];
	add.s32 	%r37, %r100, %r99;
	setp.ge.s32 	%p16, %r37, %r121;
	@%p16 bra 	$L__BB6_33;
	st.shared.u32 	[%r6], %r37;
	mov.u32 	%r121, %r37;
$L__BB6_33:
	bar.sync 	0;
	ld.shared.u32 	%r101, [%r5+60];
	ld.shared.u32 	%r102, [%r7+1440];
	add.s32 	%r39, %r102, %r101;
	setp.ge.s32 	%p17, %r39, %r121;
	@%p17 bra 	$L__BB6_35;
	st.shared.u32 	[%r6], %r39;
	mov.u32 	%r121, %r39;
$L__BB6_35:
	bar.sync 	0;
	ld.shared.u32 	%r103, [%r5+64];
	ld.shared.u32 	%r104, [%r7+1536];
	add.s32 	%r41, %r104, %r103;
	setp.ge.s32 	%p18, %r41, %r121;
	@%p18 bra 	$L__BB6_37;
	st.shared.u32 	[%r6], %r41;
	mov.u32 	%r121, %r41;
$L__BB6_37:
	bar.sync 	0;
	ld.shared.u32 	%r105, [%r5+68];
	ld.shared.u32 	%r106, [%r7+1632];
	add.s32 	%r43, %r106, %r105;
	setp.ge.s32 	%p19, %r43, %r121;
	@%p19 bra 	$L__BB6_39;
	st.shared.u32 	[%r6], %r43;
	mov.u32 	%r121, %r43;
$L__BB6_39:
	bar.sync 	0;
	ld.shared.u32 	%r107, [%r5+72];
	ld.shared.u32 	%r108, [%r7+1728];
	add.s32 	%r45, %r108, %r107;
	setp.ge.s32 	%p20, %r45, %r121;
	@%p20 bra 	$L__BB6_41;
	st.shared.u32 	[%r6], %r45;
	mov.u32 	%r121, %r45;
$L__BB6_41:
	bar.sync 	0;
	ld.shared.u32 	%r109, [%r5+76];
	ld.shared.u32 	%r110, [%r7+1824];
	add.s32 	%r47, %r110, %r109;
	setp.ge.s32 	%p21, %r47, %r121;
	@%p21 bra 	$L__BB6_43;
	st.shared.u32 	[%r6], %r47;
	mov.u32 	%r121, %r47;
$L__BB6_43:
	bar.sync 	0;
	ld.shared.u32 	%r111, [%r5+80];
	ld.shared.u32 	%r112, [%r7+1920];
	add.s32 	%r49, %r112, %r111;
	setp.ge.s32 	%p22, %r49, %r121;
	@%p22 bra 	$L__BB6_45;
	st.shared.u32 	[%r6], %r49;
	mov.u32 	%r121, %r49;
$L__BB6_45:
	bar.sync 	0;
	ld.shared.u32 	%r113, [%r5+84];
	ld.shared.u32 	%r114, [%r7+2016];
	add.s32 	%r51, %r114, %r113;
	setp.ge.s32 	%p23, %r51, %r121;
	@%p23 bra 	$L__BB6_47;
	st.shared.u32 	[%r6], %r51;
	mov.u32 	%r121, %r51;
$L__BB6_47:
	bar.sync 	0;
	ld.shared.u32 	%r115, [%r5+88];
	ld.shared.u32 	%r116, [%r7+2112];
	add.s32 	%r53, %r116, %r115;
	setp.ge.s32 	%p24, %r53, %r121;
	@%p24 bra 	$L__BB6_49;
	st.shared.u32 	[%r6], %r53;
	mov.u32 	%r121, %r53;
$L__BB6_49:
	bar.sync 	0;
	ld.shared.u32 	%r117, [%r5+92];
	ld.shared.u32 	%r118, [%r7+2208];
	add.s32 	%r55, %r118, %r117;
	setp.ge.s32 	%p25, %r55, %r121;
	@%p25 bra 	$L__BB6_51;
	st.shared.u32 	[%r6], %r55;
	mov.u32 	%r121, %r55;
$L__BB6_51:
	bar.sync 	0;
	st.global.u32 	[%rd1], %r121;
$L__BB6_52:
	ret;

}
	// .globl	_Z9phase_twoILi24EEvPiiiii
.visible .entry _Z9phase_twoILi24EEvPiiiii(
	.param .u64 .ptr .align 1 _Z9phase_twoILi24EEvPiiiii_param_0,
	.param .u32 _Z9phase_twoILi24EEvPiiiii_param_1,
	.param .u32 _Z9phase_twoILi24EEvPiiiii_param_2,
	.param .u32 _Z9phase_twoILi24EEvPiiiii_param_3,
	.param .u32 _Z9phase_twoILi24EEvPiiiii_param_4
)
{
	.reg .pred 	%p<55>;
	.reg .b32 	%r<292>;
	.reg .b64 	%rd<7>;
	// demoted variable
	.shared .align 4 .b8 _ZZ9phase_twoILi24EEvPiiiiiE3s_m[2304];
	// demoted variable
	.shared .align 4 .b8 _ZZ9phase_twoILi24EEvPiiiiiE3s_c[2304];
	ld.param.u64 	%rd3, [_Z9phase_twoILi24EEvPiiiii_param_0];
	ld.param.u32 	%r125, [_Z9phase_twoILi24EEvPiiiii_param_1];
	ld.param.u32 	%r122, [_Z9phase_twoILi24EEvPiiiii_param_2];
	ld.param.u32 	%r123, [_Z9phase_twoILi24EEvPiiiii_param_3];
	ld.param.u32 	%r124, [_Z9phase_twoILi24EEvPiiiii_param_4];
	cvta.to.global.u64 	%rd1, %rd3;
	mov.u32 	%r1, %tid.x;
	mov.u32 	%r2, %tid.y;
	mov.u32 	%r3, %ctaid.x;
	setp.eq.s32 	%p3, %r3, %r125;
	@%p3 bra 	$L__BB7_109;
	mov.u32 	%r4, %ctaid.y;
	setp.ne.s32 	%p4, %r4, 0;
	@%p4 bra 	$L__BB7_3;
	add.s32 	%r237, %r124, %r2;
	mad.lo.s32 	%r238, %r3, 24, %r1;
	add.s32 	%r240, %r124, %r1;
	mov.u32 	%r239, %r237;
	bra.uni 	$L__BB7_4;
$L__BB7_3:
	mad.lo.s32 	%r237, %r3, 24, %r2;
	add.s32 	%r238, %r124, %r1;
	add.s32 	%r239, %r124, %r2;
	mov.u32 	%r240, %r238;
$L__BB7_4:
	mad.lo.s32 	%r127, %r237, %r122, %r238;
	max.s32 	%r128, %r237, %r238;
	setp.ge.s32 	%p1, %r128, %r123;
	max.s32 	%r129, %r239, %r240;
	setp.lt.s32 	%p2, %r129, %r123;
	mul.wide.s32 	%rd4, %r127, 4;
	add.s64 	%rd2, %rd1, %rd4;
	mov.b32 	%r241, 1000000000;
	@%p1 bra 	$L__BB7_6;
	ld.global.u32 	%r241, [%rd2];
$L__BB7_6:
	mov.u32 	%r131, _ZZ9phase_twoILi24EEvPiiiiiE3s_m;
	mad.lo.s32 	%r17, %r2, 96, %r131;
	shl.b32 	%r132, %r1, 2;
	add.s32 	%r18, %r17, %r132;
	st.shared.u32 	[%r18], %r241;
	mov.b32 	%r242, 1000000000;
	not.pred 	%p5, %p2;
	@%p5 bra 	$L__BB7_8;
	mad.lo.s32 	%r133, %r239, %r122, %r240;
	mul.wide.s32 	%rd5, %r133, 4;
	add.s64 	%rd6, %rd1, %rd5;
	ld.global.u32 	%r242, [%rd6];
$L__BB7_8:
	mov.u32 	%r134, _ZZ9phase_twoILi24EEvPiiiiiE3s_c;
	mad.lo.s32 	%r21, %r2, 96, %r134;
	add.s32 	%r136, %r21, %r132;
	st.shared.u32 	[%r136], %r242;
	@%p1 bra 	$L__BB7_109;
	setp.eq.s32 	%p6, %r4, 0;
	bar.sync 	0;
	ld.shared.u32 	%r244, [%r18];
	@%p6 bra 	$L__BB7_59;
	add.s32 	%r23, %r134, %r132;
	ld.shared.u32 	%r139, [%r17];
	ld.shared.u32 	%r140, [%r23];
	add.s32 	%r24, %r140, %r139;
	setp.lt.s32 	%p7, %r24, %r244;
	@%p7 bra 	$L__BB7_11;
	bra.uni 	$L__BB7_12;
$L__BB7_11:
	st.shared.u32 	[%r18], %r24;
	mov.u32 	%r244, %r24;
$L__BB7_12:
	bar.sync 	0;
	ld.shared.u32 	%r141, [%r17+4];
	ld.shared.u32 	%r142, [%r23+96];
	add.s32 	%r75, %r142, %r141;
	setp.ge.s32 	%p8, %r75, %r244;
	@%p8 bra 	$L__BB7_14;
	st.shared.u32 	[%r18], %r75;
	mov.u32 	%r244, %r75;
$L__BB7_14:
	bar.sync 	0;
	ld.shared.u32 	%r143, [%r17+8];
	ld.shared.u32 	%r144, [%r23+192];
	add.s32 	%r77, %r144, %r143;
	setp.ge.s32 	%p9, %r77, %r244;
	@%p9 bra 	$L__BB7_16;
	st.shared.u32 	[%r18], %r77;
	mov.u32 	%r244, %r77;
$L__BB7_16:
	bar.sync 	0;
	ld.shared.u32 	%r145, [%r17+12];
	ld.shared.u32 	%r146, [%r23+288];
	add.s32 	%r79, %r146, %r145;
	setp.ge.s32 	%p10, %r79, %r244;
	@%p10 bra 	$L__BB7_18;
	st.shared.u32 	[%r18], %r79;
	mov.u32 	%r244, %r79;
$L__BB7_18:
	bar.sync 	0;
	ld.shared.u32 	%r147, [%r17+16];
	ld.shared.u32 	%r148, [%r23+384];
	add.s32 	%r81, %r148, %r147;
	setp.ge.s32 	%p11, %r81, %r244;
	@%p11 bra 	$L__BB7_20;
	st.shared.u32 	[%r18], %r81;
	mov.u32 	%r244, %r81;
$L__BB7_20:
	bar.sync 	0;
	ld.shared.u32 	%r149, [%r17+20];
	ld.shared.u32 	%r150, [%r23+480];
	add.s32 	%r83, %r150, %r149;
	setp.ge.s32 	%p12, %r83, %r244;
	@%p12 bra 	$L__BB7_22;
	st.shared.u32 	[%r18], %r83;
	mov.u32 	%r244, %r83;
$L__BB7_22:
	bar.sync 	0;
	ld.shared.u32 	%r151, [%r17+24];
	ld.shared.u32 	%r152, [%r23+576];
	add.s32 	%r85, %r152, %r151;
	setp.ge.s32 	%p13, %r85, %r244;
	@%p13 bra 	$L__BB7_24;
	st.shared.u32 	[%r18], %r85;
	mov.u32 	%r244, %r85;
$L__BB7_24:
	bar.sync 	0;
	ld.shared.u32 	%r153, [%r17+28];
	ld.shared.u32 	%r154, [%r23+672];
	add.s32 	%r87, %r154, %r153;
	setp.ge.s32 	%p14, %r87, %r244;
	@%p14 bra 	$L__BB7_26;
	st.shared.u32 	[%r18], %r87;
	mov.u32 	%r244, %r87;
$L__BB7_26:
	bar.sync 	0;
	ld.shared.u32 	%r155, [%r17+32];
	ld.shared.u32 	%r156, [%r23+768];
	add.s32 	%r89, %r156, %r155;
	setp.ge.s32 	%p15, %r89, %r244;
	@%p15 bra 	$L__BB7_28;
	st.shared.u32 	[%r18], %r89;
	mov.u32 	%r244, %r89;
$L__BB7_28:
	bar.sync 	0;
	ld.shared.u32 	%r157, [%r17+36];
	ld.shared.u32 	%r158, [%r23+864];
	add.s32 	%r91, %r158, %r157;
	setp.ge.s32 	%p16, %r91, %r244;
	@%p16 bra 	$L__BB7_30;
	st.shared.u32 	[%r18], %r91;
	mov.u32 	%r244, %r91;
$L__BB7_30:
	bar.sync 	0;
	ld.shared.u32 	%r159, [%r17+40];
	ld.shared.u32 	%r160, [%r23+960];
	add.s32 	%r93, %r160, %r159;
	setp.ge.s32 	%p17, %r93, %r244;
	@%p17 bra 	$L__BB7_32;
	st.shared.u32 	[%r18], %r93;
	mov.u32 	%r244, %r93;
$L__BB7_32:
	bar.sync 	0;
	ld.shared.u32 	%r161, [%r17+44];
	ld.shared.u32 	%r162, [%r23+1056];
	add.s32 	%r95, %r162, %r161;
	setp.ge.s32 	%p18, %r95, %r244;
	@%p18 bra 	$L__BB7_34;
	st.shared.u32 	[%r18], %r95;
	mov.u32 	%r244, %r95;
$L__BB7_34:
	bar.sync 	0;
	ld.shared.u32 	%r163, [%r17+48];
	ld.shared.u32 	%r164, [%r23+1152];
	add.s32 	%r97, %r164, %r163;
	setp.ge.s32 	%p19, %r97, %r244;
	@%p19 bra 	$L__BB7_36;
	st.shared.u32 	[%r18], %r97;
	mov.u32 	%r244, %r97;
$L__BB7_36:
	bar.sync 	0;
	ld.shared.u32 	%r165, [%r17+52];
	ld.shared.u32 	%r166, [%r23+1248];
	add.s32 	%r99, %r166, %r165;
	setp.ge.s32 	%p20, %r99, %r244;
	@%p20 bra 	$L__BB7_38;
	st.shared.u32 	[%r18], %r99;
	mov.u32 	%r244, %r99;
$L__BB7_38:
	bar.sync 	0;
	ld.shared.u32 	%r167, [%r17+56];
	ld.shared.u32 	%r168, [%r23+1344];
	add.s32 	%r101, %r168, %r167;
	setp.ge.s32 	%p21, %r101, %r244;
	@%p21 bra 	$L__BB7_40;
	st.shared.u32 	[%r18], %r101;
	mov.u32 	%r244, %r101;
$L__BB7_40:
	bar.sync 	0;
	ld.shared.u32 	%r169, [%r17+60];
	ld.shared.u32 	%r170, [%r23+1440];
	add.s32 	%r103, %r170, %r169;
	setp.ge.s32 	%p22, %r103, %r244;
	@%p22 bra 	$L__BB7_42;
	st.shared.u32 	[%r18], %r103;
	mov.u32 	%r244, %r103;
$L__BB7_42:
	bar.sync 	0;
	ld.shared.u32 	%r171, [%r17+64];
	ld.shared.u32 	%r172, [%r23+1536];
	add.s32 	%r105, %r172, %r171;
	setp.ge.s32 	%p23, %r105, %r244;
	@%p23 bra 	$L__BB7_44;
	st.shared.u32 	[%r18], %r105;
	mov.u32 	%r244, %r105;
$L__BB7_44:
	bar.sync 	0;
	ld.shared.u32 	%r173, [%r17+68];
	ld.shared.u32 	%r174, [%r23+1632];
	add.s32 	%r107, %r174, %r173;
	setp.ge.s32 	%p24, %r107, %r244;
	@%p24 bra 	$L__BB7_46;
	st.shared.u32 	[%r18], %r107;
	mov.u32 	%r244, %r107;
$L__BB7_46:
	bar.sync 	0;
	ld.shared.u32 	%r175, [%r17+72];
	ld.shared.u32 	%r176, [%r23+1728];
	add.s32 	%r109, %r176, %r175;
	setp.ge.s32 	%p25, %r109, %r244;
	@%p25 bra 	$L__BB7_48;
	st.shared.u32 	[%r18], %r109;
	mov.u32 	%r244, %r109;
$L__BB7_48:
	bar.sync 	0;
	ld.shared.u32 	%r177, [%r17+76];
	ld.shared.u32 	%r178, [%r23+1824];
	add.s32 	%r111, %r178, %r177;
	setp.ge.s32 	%p26, %r111, %r244;
	@%p26 bra 	$L__BB7_50;
	st.shared.u32 	[%r18], %r111;
	mov.u32 	%r244, %r111;
$L__BB7_50:
	bar.sync 	0;
	ld.shared.u32 	%r179, [%r17+80];
	ld.shared.u32 	%r180, [%r23+1920];
	add.s32 	%r113, %r180, %r179;
	setp.ge.s32 	%p27, %r113, %r244;
	@%p27 bra 	$L__BB7_52;
	st.shared.u32 	[%r18], %r113;
	mov.u32 	%r244, %r113;
$L__BB7_52:
	bar.sync 	0;
	ld.shared.u32 	%r181, [%r17+84];
	ld.shared.u32 	%r182, [%r23+2016];
	add.s32 	%r115, %r182, %r181;
	setp.ge.s32 	%p28, %r115, %r244;
	@%p28 bra 	$L__BB7_54;
	st.shared.u32 	[%r18], %r115;
	mov.u32 	%r244, %r115;
$L__BB7_54:
	bar.sync 	0;
	ld.shared.u32 	%r183, [%r17+88];
	ld.shared.u32 	%r184, [%r23+2112];
	add.s32 	%r117, %r184, %r183;
	setp.ge.s32 	%p29, %r117, %r244;
	@%p29 bra 	$L__BB7_56;
	st.shared.u32 	[%r18], %r117;
	mov.u32 	%r244, %r117;
$L__BB7_56:
	bar.sync 	0;
	ld.shared.u32 	%r185, [%r17+92];
	ld.shared.u32 	%r186, [%r23+2208];
	add.s32 	%r119, %r186, %r185;
	setp.ge.s32 	%p30, %r119, %r244;
	@%p30 bra 	$L__BB7_58;
	st.shared.u32 	[%r18], %r119;
	mov.u32 	%r244, %r119;
$L__BB7_58:
	bar.sync 	0;
	bra.uni 	$L__BB7_108;
$L__BB7_59:
	add.s32 	%r25, %r131, %r132;
	ld.shared.u32 	%r189, [%r21];
	ld.shared.u32 	%r190, [%r25];
	add.s32 	%r26, %r190, %r189;
	setp.ge.s32 	%p31, %r26, %r244;
	@%p31 bra 	$L__BB7_61;
	st.shared.u32 	[%r18], %r26;
	mov.u32 	%r244, %r26;
$L__BB7_61:
	bar.sync 	0;
	ld.shared.u32 	%r191, [%r21+4];
	ld.shared.u32 	%r192, [%r25+96];
	add.s32 	%r28, %r192, %r191;
	setp.ge.s32 	%p32, %r28, %r244;
	@%p32 bra 	$L__BB7_63;
	st.shared.u32 	[%r18], %r28;
	mov.u32 	%r244, %r28;
$L__BB7_63:
	bar.sync 	0;
	ld.shared.u32 	%r193, [%r21+8];
	ld.shared.u32 	%r194, [%r25+192];
	add.s32 	%r30, %r194, %r193;
	setp.ge.s32 	%p33, %r30, %r244;
	@%p33 bra 	$L__BB7_65;
	st.shared.u32 	[%r18], %r30;
	mov.u32 	%r244, %r30;
$L__BB7_65:
	bar.sync 	0;
	ld.shared.u32 	%r195, [%r21+12];
	ld.shared.u32 	%r196, [%r25+288];
	add.s32 	%r32, %r196, %r195;
	setp.ge.s32 	%p34, %r32, %r244;
	@%p34 bra 	$L__BB7_67;
	st.shared.u32 	[%r18], %r32;
	mov.u32 	%r244, %r32;
$L__BB7_67:
	bar.sync 	0;
	ld.shared.u32 	%r197, [%r21+16];
	ld.shared.u32 	%r198, [%r25+384];
	add.s32 	%r34, %r198, %r197;
	setp.ge.s32 	%p35, %r34, %r244;
	@%p35 bra 	$L__BB7_69;
	st.shared.u32 	[%r18], %r34;
	mov.u32 	%r244, %r34;
$L__BB7_69:
	bar.sync 	0;
	ld.shared.u32 	%r199, [%r21+20];
	ld.shared.u32 	%r200, [%r25+480];
	add.s32 	%r36, %r200, %r199;
	setp.ge.s32 	%p36, %r36, %r244;
	@%p36 bra 	$L__BB7_71;
	st.shared.u32 	[%r18], %r36;
	mov.u32 	%r244, %r36;
$L__BB7_71:
	bar.sync 	0;
	ld.shared.u32 	%r201, [%r21+24];
	ld.shared.u32 	%r202, [%r25+576];
	add.s32 	%r38, %r202, %r201;
	setp.ge.s32 	%p37, %r38, %r244;
	@%p37 bra 	$L__BB7_73;
	st.shared.u32 	[%r18], %r38;
	mov.u32 	%r244, %r38;
$L__BB7_73:
	bar.sync 	0;
	ld.shared.u32 	%r203, [%r21+28];
	ld.shared.u32 	%r204, [%r25+672];
	add.s32 	%r40, %r204, %r203;
	setp.ge.s32 	%p38, %r40, %r244;
	@%p38 bra 	$L__BB7_75;
	st.shared.u32 	[%r18], %r40;
	mov.u32 	%r244, %r40;
$L__BB7_75:
	bar.sync 	0;
	ld.shared.u32 	%r205, [%r21+32];
	ld.shared.u32 	%r206, [%r25+768];
	add.s32 	%r42, %r206, %r205;
	setp.ge.s32 	%p39, %r42, %r244;
	@%p39 bra 	$L__BB7_77;
	st.shared.u32 	[%r18], %r42;
	mov.u32 	%r244, %r42;
$L__BB7_77:
	bar.sync 	0;
	ld.shared.u32 	%r207, [%r21+36];
	ld.shared.u32 	%r208, [%r25+864];
	add.s32 	%r44, %r208, %r207;
	setp.ge.s32 	%p40, %r44, %r244;
	@%p40 bra 	$L__BB7_79;
	st.shared.u32 	[%r18], %r44;
	mov.u32 	%r244, %r44;
$L__BB7_79:
	bar.sync 	0;
	ld.shared.u32 	%r209, [%r21+40];
	ld.shared.u32 	%r210, [%r25+960];
	add.s32 	%r46, %r210, %r209;
	setp.ge.s32 	%p41, %r46, %r244;
	@%p41 bra 	$L__BB7_81;
	st.shared.u32 	[%r18], %r46;
	mov.u32 	%r244, %r46;
$L__BB7_81:
	bar.sync 	0;
	ld.shared.u32 	%r211, [%r21+44];
	ld.shared.u32 	%r212, [%r25+1056];
	add.s32 	%r48, %r212, %r211;
	setp.ge.s32 	%p42, %r48, %r244;
	@%p42 bra 	$L__BB7_83;
	st.shared.u32 	[%r18], %r48;
	mov.u32 	%r244, %r48;
$L__BB7_83:
	bar.sync 	0;
	ld.shared.u32 	%r213, [%r21+48];
	ld.shared.u32 	%r214, [%r25+1152];
	add.s32 	%r50, %r214, %r213;
	setp.ge.s32 	%p43, %r50, %r244;
	@%p43 bra 	$L__BB7_85;
	st.shared.u32 	[%r18], %r50;
	mov.u32 	%r244, %r50;
$L__BB7_85:
	bar.sync 	0;
	ld.shared.u32 	%r215, [%r21+52];
	ld.shared.u32 	%r216, [%r25+1248];
	add.s32 	%r52, %r216, %r215;
	setp.ge.s32 	%p44, %r52, %r244;
	@%p44 bra 	$L__BB7_87;
	st.shared.u32 	[%r18], %r52;
	mov.u32 	%r244, %r52;
$L__BB7_87:
	bar.sync 	0;
	ld.shared.u32 	%r217, [%r21+56];
	ld.shared.u32 	%r218, [%r25+1344];
	add.s32 	%r54, %r218, %r217;
	setp.ge.s32 	%p45, %r54, %r244;
	@%p45 bra 	$L__BB7_89;
	st.shared.u32 	[%r18], %r54;
	mov.u32 	%r244, %r54;
$L__BB7_89:
	bar.sync 	0;
	ld.shared.u32 	%r219, [%r21+60];
	ld.shared.u32 	%r220, [%r25+1440];
	add.s32 	%r56, %r220, %r219;
	setp.ge.s32 	%p46, %r56, %r244;
	@%p46 bra 	$L__BB7_91;
	st.shared.u32 	[%r18], %r56;
	mov.u32 	%r244, %r56;
$L__BB7_91:
	bar.sync 	0;
	ld.shared.u32 	%r221, [%r21+64];
	ld.shared.u32 	%r222, [%r25+1536];
	add.s32 	%r58, %r222, %r221;
	setp.ge.s32 	%p47, %r58, %r244;
	@%p47 bra 	$L__BB7_93;
	st.shared.u32 	[%r18], %r58;
	mov.u32 	%r244, %r58;
$L__BB7_93:
	bar.sync 	0;
	ld.shared.u32 	%r223, [%r21+68];
	ld.shared.u32 	%r224, [%r25+1632];
	add.s32 	%r60, %r224, %r223;
	setp.ge.s32 	%p48, %r60, %r244;
	@%p48 bra 	$L__BB7_95;
	st.shared.u32 	[%r18], %r60;
	mov.u32 	%r244, %r60;
$L__BB7_95:
	bar.sync 	0;
	ld.shared.u32 	%r225, [%r21+72];
	ld.shared.u32 	%r226, [%r25+1728];
	add.s32 	%r62, %r226, %r225;
	setp.ge.s32 	%p49, %r62, %r244;
	@%p49 bra 	$L__BB7_97;
	st.shared.u32 	[%r18], %r62;
	mov.u32 	%r244, %r62;
$L__BB7_97:
	bar.sync 	0;
	ld.shared.u32 	%r227, [%r21+76];
	ld.shared.u32 	%r228, [%r25+1824];
	add.s32 	%r64, %r228, %r227;
	setp.ge.s32 	%p50, %r64, %r244;
	@%p50 bra 	$L__BB7_99;
	st.shared.u32 	[%r18], %r64;
	mov.u32 	%r244, %r64;
$L__BB7_99:
	bar.sync 	0;
	ld.shared.u32 	%r229, [%r21+80];
	ld.shared.u32 	%r230, [%r25+1920];
	add.s32 	%r66, %r230, %r229;
	setp.ge.s32 	%p51, %r66, %r244;
	@%p51 bra 	$L__BB7_101;
	st.shared.u32 	[%r18], %r66;
	mov.u32 	%r244, %r66;
$L__BB7_101:
	bar.sync 	0;
	ld.shared.u32 	%r231, [%r21+84];
	ld.shared.u32 	%r232, [%r25+2016];
	add.s32 	%r68, %r232, %r231;
	setp.ge.s32 	%p52, %r68, %r244;
	@%p52 bra 	$L__BB7_103;
	st.shared.u32 	[%r18], %r68;
	mov.u32 	%r244, %r68;
$L__BB7_103:
	bar.sync 	0;
	ld.shared.u32 	%r233, [%r21+88];
	ld.shared.u32 	%r234, [%r25+2112];
	add.s32 	%r70, %r234, %r233;
	setp.ge.s32 	%p53, %r70, %r244;
	@%p53 bra 	$L__BB7_105;
	st.shared.u32 	[%r18], %r70;
	mov.u32 	%r244, %r70;
$L__BB7_105:
	bar.sync 	0;
	ld.shared.u32 	%r235, [%r21+92];
	ld.shared.u32 	%r236, [%r25+2208];
	add.s32 	%r72, %r236, %r235;
	setp.ge.s32 	%p54, %r72, %r244;
	@%p54 bra 	$L__BB7_107;
	st.shared.u32 	[%r18], %r72;
	mov.u32 	%r244, %r72;
$L__BB7_107:
	bar.sync 	0;
$L__BB7_108:
	st.global.u32 	[%rd2], %r244;
$L__BB7_109:
	ret;

}
	// .globl	_Z11phase_threeILi24EEvPiiiii
.visible .entry _Z11phase_threeILi24EEvPiiiii(
	.param .u64 .ptr .align 1 _Z11phase_threeILi24EEvPiiiii_param_0,
	.param .u32 _Z11phase_threeILi24EEvPiiiii_param_1,
	.param .u32 _Z11phase_threeILi24EEvPiiiii_param_2,
	.param .u32 _Z11phase_threeILi24EEvPiiiii_param_3,
	.param .u32 _Z11phase_threeILi24EEvPiiiii_param_4
)
{
	.reg .pred 	%p<7>;
	.reg .b32 	%r<136>;
	.reg .b64 	%rd<9>;
	// demoted variable
	.shared .align 4 .b8 _ZZ11phase_threeILi24EEvPiiiiiE3s_l[2304];
	// demoted variable
	.shared .align 4 .b8 _ZZ11phase_threeILi24EEvPiiiiiE3s_r[2304];
	ld.param.u64 	%rd2, [_Z11phase_threeILi24EEvPiiiii_param_0];
	ld.param.u32 	%r17, [_Z11phase_threeILi24EEvPiiiii_param_1];
	ld.param.u32 	%r14, [_Z11phase_threeILi24EEvPiiiii_param_2];
	ld.param.u32 	%r15, [_Z11phase_threeILi24EEvPiiiii_param_3];
	ld.param.u32 	%r16, [_Z11phase_threeILi24EEvPiiiii_param_4];
	cvta.to.global.u64 	%rd1, %rd2;
	mov.u32 	%r1, %tid.x;
	mov.u32 	%r2, %tid.y;
	mov.u32 	%r3, %ctaid.x;
	mov.u32 	%r4, %ctaid.y;
	setp.eq.s32 	%p1, %r3, %r17;
	setp.eq.s32 	%p2, %r4, %r17;
	or.pred  	%p3, %p1, %p2;
	@%p3 bra 	$L__BB8_7;
	mad.lo.s32 	%r5, %r4, 24, %r2;
	mad.lo.s32 	%r6, %r3, 24, %r1;
	add.s32 	%r7, %r16, %r1;
	add.s32 	%r8, %r16, %r2;
	max.s32 	%r20, %r5, %r7;
	setp.ge.s32 	%p4, %r20, %r15;
	mov.b32 	%r134, 1000000000;
	@%p4 bra 	$L__BB8_3;
	mad.lo.s32 	%r21, %r14, %r5, %r7;
	mul.wide.s32 	%rd3, %r21, 4;
	add.s64 	%rd4, %rd1, %rd3;
	ld.global.u32 	%r134, [%rd4];
$L__BB8_3:
	mov.u32 	%r23, _ZZ11phase_threeILi24EEvPiiiiiE3s_l;
	mad.lo.s32 	%r11, %r2, 96, %r23;
	shl.b32 	%r24, %r1, 2;
	add.s32 	%r25, %r11, %r24;
	st.shared.u32 	[%r25], %r134;
	max.s32 	%r26, %r8, %r6;
	setp.ge.s32 	%p5, %r26, %r15;
	mov.b32 	%r135, 1000000000;
	@%p5 bra 	$L__BB8_5;
	mad.lo.s32 	%r27, %r8, %r14, %r6;
	mul.wide.s32 	%rd5, %r27, 4;
	add.s64 	%rd6, %rd1, %rd5;
	ld.global.u32 	%r135, [%rd6];
$L__BB8_5:
	mov.u32 	%r28, _ZZ11phase_threeILi24EEvPiiiiiE3s_r;
	mad.lo.s32 	%r29, %r2, 96, %r28;
	add.s32 	%r31, %r29, %r24;
	st.shared.u32 	[%r31], %r135;
	max.s32 	%r32, %r5, %r6;
	setp.ge.s32 	%p6, %r32, %r15;
	@%p6 bra 	$L__BB8_7;
	bar.sync 	0;
	mad.lo.s32 	%r33, %r14, %r5, %r6;
	mul.wide.s32 	%rd7, %r33, 4;
	add.s64 	%rd8, %rd1, %rd7;
	add.s32 	%r36, %r28, %r24;
	ld.global.u32 	%r37, [%rd8];
	ld.shared.u32 	%r38, [%r11];
	ld.shared.u32 	%r39, [%r36];
	add.s32 	%r40, %r39, %r38;
	min.s32 	%r41, %r40, %r37;
	ld.shared.u32 	%r42, [%r11+4];
	ld.shared.u32 	%r43, [%r36+96];
	add.s32 	%r44, %r43, %r42;
	min.s32 	%r45, %r44, %r41;
	ld.shared.u32 	%r46, [%r11+8];
	ld.shared.u32 	%r47, [%r36+192];
	add.s32 	%r48, %r47, %r46;
	min.s32 	%r49, %r48, %r45;
	ld.shared.u32 	%r50, [%r11+12];
	ld.shared.u32 	%r51, [%r36+288];
	add.s32 	%r52, %r51, %r50;
	min.s32 	%r53, %r52, %r49;
	ld.shared.u32 	%r54, [%r11+16];
	ld.shared.u32 	%r55, [%r36+384];
	add.s32 	%r56, %r55, %r54;
	min.s32 	%r57, %r56, %r53;
	ld.shared.u32 	%r58, [%r11+20];
	ld.shared.u32 	%r59, [%r36+480];
	add.s32 	%r60, %r59, %r58;
	min.s32 	%r61, %r60, %r57;
	ld.shared.u32 	%r62, [%r11+24];
	ld.shared.u32 	%r63, [%r36+576];
	add.s32 	%r64, %r63, %r62;
	min.s32 	%r65, %r64, %r61;
	ld.shared.u32 	%r66, [%r11+28];
	ld.shared.u32 	%r67, [%r36+672];
	add.s32 	%r68, %r67, %r66;
	min.s32 	%r69, %r68, %r65;
	ld.shared.u32 	%r70, [%r11+32];
	ld.shared.u32 	%r71, [%r36+768];
	add.s32 	%r72, %r71, %r70;
	min.s32 	%r73, %r72, %r69;
	ld.shared.u32 	%r74, [%r11+36];
	ld.shared.u32 	%r75, [%r36+864];
	add.s32 	%r76, %r75, %r74;
	min.s32 	%r77, %r76, %r73;
	ld.shared.u32 	%r78, [%r11+40];
	ld.shared.u32 	%r79, [%r36+960];
	add.s32 	%r80, %r79, %r78;
	min.s32 	%r81, %r80, %r77;
	ld.shared.u32 	%r82, [%r11+44];
	ld.shared.u32 	%r83, [%r36+1056];
	add.s32 	%r84, %r83, %r82;
	min.s32 	%r85, %r84, %r81;
	ld.shared.u32 	%r86, [%r11+48];
	ld.shared.u32 	%r87, [%r36+1152];
	add.s32 	%r88, %r87, %r86;
	min.s32 	%r89, %r88, %r85;
	ld.shared.u32 	%r90, [%r11+52];
	ld.shared.u32 	%r91, [%r36+1248];
	add.s32 	%r92, %r91, %r90;
	min.s32 	%r93, %r92, %r89;
	ld.shared.u32 	%r94, [%r11+56];
	ld.shared.u32 	%r95, [%r36+1344];
	add.s32 	%r96, %r95, %r94;
	min.s32 	%r97, %r96, %r93;
	ld.shared.u32 	%r98, [%r11+60];
	ld.shared.u32 	%r99, [%r36+1440];
	add.s32 	%r100, %r99, %r98;
	min.s32 	%r101, %r100, %r97;
	ld.shared.u32 	%r102, [%r11+64];
	ld.shared.u32 	%r103, [%r36+1536];
	add.s32 	%r104, %r103, %r102;
	min.s32 	%r105, %r104, %r101;
	ld.shared.u32 	%r106, [%r11+68];
	ld.shared.u32 	%r107, [%r36+1632];
	add.s32 	%r108, %r107, %r106;
	min.s32 	%r109, %r108, %r105;
	ld.shared.u32 	%r110, [%r11+72];
	ld.shared.u32 	%r111, [%r36+1728];
	add.s32 	%r112, %r111, %r110;
	min.s32 	%r113, %r112, %r109;
	ld.shared.u32 	%r114, [%r11+76];
	ld.shared.u32 	%r115, [%r36+1824];
	add.s32 	%r116, %r115, %r114;
	min.s32 	%r117, %r116, %r113;
	ld.shared.u32 	%r118, [%r11+80];
	ld.shared.u32 	%r119, [%r36+1920];
	add.s32 	%r120, %r119, %r118;
	min.s32 	%r121, %r120, %r117;
	ld.shared.u32 	%r122, [%r11+84];
	ld.shared.u32 	%r123, [%r36+2016];
	add.s32 	%r124, %r123, %r122;
	min.s32 	%r125, %r124, %r121;
	ld.shared.u32 	%r126, [%r11+88];
	ld.shared.u32 	%r127, [%r36+2112];
	add.s32 	%r128, %r127, %r126;
	min.s32 	%r129, %r128, %r125;
	ld.shared.u32 	%r130, [%r11+92];
	ld.shared.u32 	%r131, [%r36+2208];
	add.s32 	%r132, %r131, %r130;
	min.s32 	%r133, %r132, %r129;
	st.global.u32 	[%rd8], %r133;
$L__BB8_7:
	ret;

}
	// .globl	_Z9phase_oneILi32EEvPiiiii
.visible .entry _Z9phase_oneILi32EEvPiiiii(
	.param .u64 .ptr .align 1 _Z9phase_oneILi32EEvPiiiii_param_0,
	.param .u32 _Z9phase_oneILi32EEvPiiiii_param_1,
	.param .u32 _Z9phase_oneILi32EEvPiiiii_param_2,
	.param .u32 _Z9phase_oneILi32EEvPiiiii_param_3,
	.param .u32 _Z9phase_oneILi32EEvPiiiii_param_4
)
{
	.reg .pred 	%p<34>;
	.reg .b32 	%r<185>;
	.reg .b64 	%rd<5>;
	// demoted variable
	.shared .align 4 .b8 _ZZ9phase_oneILi32EEvPiiiiiE1s[4096];
	ld.param.u64 	%rd2, [_Z9phase_oneILi32EEvPiiiii_param_0];
	ld.param.u32 	%r74, [_Z9phase_oneILi32EEvPiiiii_param_2];
	ld.param.u32 	%r75, [_Z9phase_oneILi32EEvPiiiii_param_3];
	ld.param.u32 	%r77, [_Z9phase_oneILi32EEvPiiiii_param_4];
	cvta.to.global.u64 	%rd3, %rd2;
	mov.u32 	%r1, %tid.x;
	mov.u32 	%r2, %tid.y;
	add.s32 	%r78, %r77, %r2;
	add.s32 	%r79, %r77, %r1;
	mad.lo.s32 	%r81, %r78, %r74, %r79;
	max.s32 	%r82, %r78, %r79;
	setp.ge.s32 	%p1, %r82, %r75;
	mul.wide.s32 	%rd4, %r81, 4;
	add.s64 	%rd1, %rd3, %rd4;
	mov.b32 	%r152, 1000000000;
	@%p1 bra 	$L__BB9_2;
	ld.global.u32 	%r152, [%rd1];
$L__BB9_2:
	shl.b32 	%r83, %r2, 7;
	mov.u32 	%r84, _ZZ9phase_oneILi32EEvPiiiiiE1s;
	add.s32 	%r5, %r84, %r83;
	shl.b32 	%r85, %r1, 2;
	add.s32 	%r6, %r5, %r85;
	st.shared.u32 	[%r6], %r152;
	@%p1 bra 	$L__BB9_68;
	bar.sync 	0;
	add.s32 	%r7, %r84, %r85;
	ld.shared.u32 	%r154, [%r6];
	ld.shared.u32 	%r88, [%r5];
	ld.shared.u32 	%r89, [%r7];
	add.s32 	%r9, %r89, %r88;
	setp.ge.s32 	%p2, %r9, %r154;
	@%p2 bra 	$L__BB9_5;
	st.shared.u32 	[%r6], %r9;
	mov.u32 	%r154, %r9;
$L__BB9_5:
	bar.sync 	0;
	ld.shared.u32 	%r90, [%r5+4];
	ld.shared.u32 	%r91, [%r7+128];
	add.s32 	%r11, %r91, %r90;
	setp.ge.s32 	%p3, %r11, %r154;
	@%p3 bra 	$L__BB9_7;
	st.shared.u32 	[%r6], %r11;
	mov.u32 	%r154, %r11;
$L__BB9_7:
	bar.sync 	0;
	ld.shared.u32 	%r92, [%r5+8];
	ld.shared.u32 	%r93, [%r7+256];
	add.s32 	%r13, %r93, %r92;
	setp.ge.s32 	%p4, %r13, %r154;
	@%p4 bra 	$L__BB9_9;
	st.shared.u32 	[%r6], %r13;
	mov.u32 	%r154, %r13;
$L__BB9_9:
	bar.sync 	0;
	ld.shared.u32 	%r94, [%r5+12];
	ld.shared.u32 	%r95, [%r7+384];
	add.s32 	%r15, %r95, %r94;
	setp.ge.s32 	%p5, %r15, %r154;
	@%p5 bra 	$L__BB9_11;
	st.shared.u32 	[%r6], %r15;
	mov.u32 	%r154, %r15;
$L__BB9_11:
	bar.sync 	0;
	ld.shared.u32 	%r96, [%r5+16];
	ld.shared.u32 	%r97, [%r7+512];
	add.s32 	%r17, %r97, %r96;
	setp.ge.s32 	%p6, %r17, %r154;
	@%p6 bra 	$L__BB9_13;
	st.shared.u32 	[%r6], %r17;
	mov.u32 	%r154, %r17;
$L__BB9_13:
	bar.sync 	0;
	ld.shared.u32 	%r98, [%r5+20];
	ld.shared.u32 	%r99, [%r7+640];
	add.s32 	%r19, %r99, %r98;
	setp.ge.s32 	%p7, %r19, %r154;
	@%p7 bra 	$L__BB9_15;
	st.shared.u32 	[%r6], %r19;
	mov.u32 	%r154, %r19;
$L__BB9_15:
	bar.sync 	0;
	ld.shared.u32 	%r100, [%r5+24];
	ld.shared.u32 	%r101, [%r7+768];
	add.s32 	%r21, %r101, %r100;
	setp.ge.s32 	%p8, %r21, %r154;
	@%p8 bra 	$L__BB9_17;
	st.shared.u32 	[%r6], %r21;
	mov.u32 	%r154, %r21;
$L__BB9_17:
	bar.sync 	0;
	ld.shared.u32 	%r102, [%r5+28];
	ld.shared.u32 	%r103, [%r7+896];
	add.s32 	%r23, %r103, %r102;
	setp.ge.s32 	%p9, %r23, %r154;
	@%p9 bra 	$L__BB9_19;
	st.shared.u32 	[%r6], %r23;
	mov.u32 	%r154, %r23;
$L__BB9_19:
	bar.sync 	0;
	ld.shared.u32 	%r104, [%r5+32];
	ld.shared.u32 	%r105, [%r7+1024];
	add.s32 	%r25, %r105, %r104;
	setp.ge.s32 	%p10, %r25, %r154;
	@%p10 bra 	$L__BB9_21;
	st.shared.u32 	[%r6], %r25;
	mov.u32 	%r154, %r25;
$L__BB9_21:
	bar.sync 	0;
	ld.shared.u32 	%r106, [%r5+36];
	ld.shared.u32 	%r107, [%r7+1152];
	add.s32 	%r27, %r107, %r106;
	setp.ge.s32 	%p11, %r27, %r154;
	@%p11 bra 	$L__BB9_23;
	st.shared.u32 	[%r6], %r27;
	mov.u32 	%r154, %r27;
$L__BB9_23:
	bar.sync 	0;
	ld.shared.u32 	%r108, [%r5+40];
	ld.shared.u32 	%r109, [%r7+1280];
	add.s32 	%r29, %r109, %r108;
	setp.ge.s32 	%p12, %r29, %r154;
	@%p12 bra 	$L__BB9_25;
	st.shared.u32 	[%r6], %r29;
	mov.u32 	%r154, %r29;
$L__BB9_25:
	bar.sync 	0;
	ld.shared.u32 	%r110, [%r5+44];
	ld.shared.u32 	%r111, [%r7+1408];
	add.s32 	%r31, %r111, %r110;
	setp.ge.s32 	%p13, %r31, %r154;
	@%p13 bra 	$L__BB9_27;
	st.shared.u32 	[%r6], %r31;
	mov.u32 	%r154, %r31;
$L__BB9_27:
	bar.sync 	0;
	ld.shared.u32 	%r112, [%r5+48];
	ld.shared.u32 	%r113, [%r7+1536];
	add.s32 	%r33, %r113, %r112;
	setp.ge.s32 	%p14, %r33, %r154;
	@%p14 bra 	$L__BB9_29;
	st.shared.u32 	[%r6], %r33;
	mov.u32 	%r154, %r33;
$L__BB9_29:
	bar.sync 	0;
	ld.shared.u32 	%r114, [%r5+52];
	ld.shared.u32 	%r115, [%r7+1664];
	add.s32 	%r35, %r115, %r114;
	setp.ge.s32 	%p15, %r35, %r154;
	@%p15 bra 	$L__BB9_31;
	st.shared.u32 	[%r6], %r35;
	mov.u32 	%r154, %r35;
$L__BB9_31:
	bar.sync 	0;
	ld.shared.u32 	%r116, [%r5+56];
	ld.shared.u32 	%r117, [%r7+1792];
	add.s32 	%r37, %r117, %r116;
	setp.ge.s32 	%p16, %r37, %r154;
	@%p16 bra 	$L__BB9_33;
	st.shared.u32 	[%r6], %r37;
	mov.u32 	%r154, %r37;
$L__BB9_33:
	bar.sync 	0;
	ld.shared.u32 	%r118, [%r5+60];
	ld.shared.u32 	%r119, [%r7+1920];
	add.s32 	%r39, %r119, %r118;
	setp.ge.s32 	%p17, %r39, %r154;
	@%p17 bra 	$L__BB9_35;
	st.shared.u32 	[%r6], %r39;
	mov.u32 	%r154, %r39;
$L__BB9_35:
	bar.sync 	0;
	ld.shared.u32 	%r120, [%r5+64];
	ld.shared.u32 	%r121, [%r7+2048];
	add.s32 	%r41, %r121, %r120;
	setp.ge.s32 	%p18, %r41, %r154;
	@%p18 bra 	$L__BB9_37;
	st.shared.u32 	[%r6], %r41;
	mov.u32 	%r154, %r41;
$L__BB9_37:
	bar.sync 	0;
	ld.shared.u32 	%r122, [%r5+68];
	ld.shared.u32 	%r123, [%r7+2176];
	add.s32 	%r43, %r123, %r122;
	setp.ge.s32 	%p19, %r43, %r154;
	@%p19 bra 	$L__BB9_39;
	st.shared.u32 	[%r6], %r43;
	mov.u32 	%r154, %r43;
$L__BB9_39:
	bar.sync 	0;
	ld.shared.u32 	%r124, [%r5+72];
	ld.shared.u32 	%r125, [%r7+2304];
	add.s32 	%r45, %r125, %r124;
	setp.ge.s32 	%p20, %r45, %r154;
	@%p20 bra 	$L__BB9_41;
	st.shared.u32 	[%r6], %r45;
	mov.u32 	%r154, %r45;
$L__BB9_41:
	bar.sync 	0;
	ld.shared.u32 	%r126, [%r5+76];
	ld.shared.u32 	%r127, [%r7+2432];
	add.s32 	%r47, %r127, %r126;
	setp.ge.s32 	%p21, %r47, %r154;
	@%p21 bra 	$L__BB9_43;
	st.shared.u32 	[%r6], %r47;
	mov.u32 	%r154, %r47;
$L__BB9_43:
	bar.sync 	0;
	ld.shared.u32 	%r128, [%r5+80];
	ld.shared.u32 	%r129, [%r7+2560];
	add.s32 	%r49, %r129, %r128;
	setp.ge.s32 	%p22, %r49, %r154;
	@%p22 bra 	$L__BB9_45;
	st.shared.u32 	[%r6], %r49;
	mov.u32 	%r154, %r49;
$L__BB9_45:
	bar.sync 	0;
	ld.shared.u32 	%r130, [%r5+84];
	ld.shared.u32 	%r131, [%r7+2688];
	add.s32 	%r51, %r131, %r130;
	setp.ge.s32 	%p23, %r51, %r154;
	@%p23 bra 	$L__BB9_47;
	st.shared.u32 	[%r6], %r51;
	mov.u32 	%r154, %r51;
$L__BB9_47:
	bar.sync 	0;
	ld.shared.u32 	%r132, [%r5+88];
	ld.shared.u32 	%r133, [%r7+2816];
	add.s32 	%r53, %r133, %r132;
	setp.ge.s32 	%p24, %r53, %r154;
	@%p24 bra 	$L__BB9_49;
	st.shared.u32 	[%r6], %r53;
	mov.u32 	%r154, %r53;
$L__BB9_49:
	bar.sync 	0;
	ld.shared.u32 	%r134, [%r5+92];
	ld.shared.u32 	%r135, [%r7+2944];
	add.s32 	%r55, %r135, %r134;
	setp.ge.s32 	%p25, %r55, %r154;
	@%p25 bra 	$L__BB9_51;
	st.shared.u32 	[%r6], %r55;
	mov.u32 	%r154, %r55;
$L__BB9_51:
	bar.sync 	0;
	ld.shared.u32 	%r136, [%r5+96];
	ld.shared.u32 	%r137, [%r7+3072];
	add.s32 	%r57, %r137, %r136;
	setp.ge.s32 	%p26, %r57, %r154;
	@%p26 bra 	$L__BB9_53;
	st.shared.u32 	[%r6], %r57;
	mov.u32 	%r154, %r57;
$L__BB9_53:
	bar.sync 	0;
	ld.shared.u32 	%r138, [%r5+100];
	ld.shared.u32 	%r139, [%r7+3200];
	add.s32 	%r59, %r139, %r138;
	setp.ge.s32 	%p27, %r59, %r154;
	@%p27 bra 	$L__BB9_55;
	st.shared.u32 	[%r6], %r59;
	mov.u32 	%r154, %r59;
$L__BB9_55:
	bar.sync 	0;
	ld.shared.u32 	%r140, [%r5+104];
	ld.shared.u32 	%r141, [%r7+3328];
	add.s32 	%r61, %r141, %r140;
	setp.ge.s32 	%p28, %r61, %r154;
	@%p28 bra 	$L__BB9_57;
	st.shared.u32 	[%r6], %r61;
	mov.u32 	%r154, %r61;
$L__BB9_57:
	bar.sync 	0;
	ld.shared.u32 	%r142, [%r5+108];
	ld.shared.u32 	%r143, [%r7+3456];
	add.s32 	%r63, %r143, %r142;
	setp.ge.s32 	%p29, %r63, %r154;
	@%p29 bra 	$L__BB9_59;
	st.shared.u32 	[%r6], %r63;
	mov.u32 	%r154, %r63;
$L__BB9_59:
	bar.sync 	0;
	ld.shared.u32 	%r144, [%r5+112];
	ld.shared.u32 	%r145, [%r7+3584];
	add.s32 	%r65, %r145, %r144;
	setp.ge.s32 	%p30, %r65, %r154;
	@%p30 bra 	$L__BB9_61;
	st.shared.u32 	[%r6], %r65;
	mov.u32 	%r154, %r65;
$L__BB9_61:
	bar.sync 	0;
	ld.shared.u32 	%r146, [%r5+116];
	ld.shared.u32 	%r147, [%r7+3712];
	add.s32 	%r67, %r147, %r146;
	setp.ge.s32 	%p31, %r67, %r154;
	@%p31 bra 	$L__BB9_63;
	st.shared.u32 	[%r6], %r67;
	mov.u32 	%r154, %r67;
$L__BB9_63:
	bar.sync 	0;
	ld.shared.u32 	%r148, [%r5+120];
	ld.shared.u32 	%r149, [%r7+3840];
	add.s32 	%r69, %r149, %r148;
	setp.ge.s32 	%p32, %r69, %r154;
	@%p32 bra 	$L__BB9_65;
	st.shared.u32 	[%r6], %r69;
	mov.u32 	%r154, %r69;
$L__BB9_65:
	bar.sync 	0;
	ld.shared.u32 	%r150, [%r5+124];
	ld.shared.u32 	%r151, [%r7+3968];
	add.s32 	%r71, %r151, %r150;
	setp.ge.s32 	%p33, %r71, %r154;
	@%p33 bra 	$L__BB9_67;
	st.shared.u32 	[%r6], %r71;
	mov.u32 	%r154, %r71;
$L__BB9_67:
	bar.sync 	0;
	st.global.u32 	[%rd1], %r154;
$L__BB9_68:
	ret;

}
	// .globl	_Z9phase_twoILi32EEvPiiiii
.visible .entry _Z9phase_twoILi32EEvPiiiii(
	.param .u64 .ptr .align 1 _Z9phase_twoILi32EEvPiiiii_param_0,
	.param .u32 _Z9phase_twoILi32EEvPiiiii_param_1,
	.param .u32 _Z9phase_twoILi32EEvPiiiii_param_2,
	.param .u32 _Z9phase_twoILi32EEvPiiiii_param_3,
	.param .u32 _Z9phase_twoILi32EEvPiiiii_param_4
)
{
	.reg .pred 	%p<71>;
	.reg .b32 	%r<376>;
	.reg .b64 	%rd<7>;
	// demoted variable
	.shared .align 4 .b8 _ZZ9phase_twoILi32EEvPiiiiiE3s_m[4096];
	// demoted variable
	.shared .align 4 .b8 _ZZ9phase_twoILi32EEvPiiiiiE3s_c[4096];
	ld.param.u64 	%rd3, [_Z9phase_twoILi32EEvPiiiii_param_0];
	ld.param.u32 	%r157, [_Z9phase_twoILi32EEvPiiiii_param_1];
	ld.param.u32 	%r154, [_Z9phase_twoILi32EEvPiiiii_param_2];
	ld.param.u32 	%r155, [_Z9phase_twoILi32EEvPiiiii_param_3];
	ld.param.u32 	%r156, [_Z9phase_twoILi32EEvPiiiii_param_4];
	cvta.to.global.u64 	%rd1, %rd3;
	mov.u32 	%r1, %tid.x;
	mov.u32 	%r2, %tid.y;
	mov.u32 	%r3, %ctaid.x;
	setp.eq.s32 	%p3, %r3, %r157;
	@%p3 bra 	$L__BB10_141;
	mov.u32 	%r4, %ctaid.y;
	setp.ne.s32 	%p4, %r4, 0;
	@%p4 bra 	$L__BB10_3;
	add.s32 	%r305, %r156, %r2;
	shl.b32 	%r159, %r3, 5;
	add.s32 	%r306, %r159, %r1;
	add.s32 	%r308, %r156, %r1;
	mov.u32 	%r307, %r305;
	bra.uni 	$L__BB10_4;
$L__BB10_3:
	shl.b32 	%r158, %r3, 5;
	add.s32 	%r305, %r158, %r2;
	add.s32 	%r306, %r156, %r1;
	add.s32 	%r307, %r156, %r2;
	mov.u32 	%r308, %r306;
$L__BB10_4:
	mad.lo.s32 	%r161, %r305, %r154, %r306;
	max.s32 	%r162, %r305, %r306;
	setp.ge.s32 	%p1, %r162, %r155;
	max.s32 	%r163, %r307, %r308;
	setp.lt.s32 	%p2, %r163, %r155;
	mul.wide.s32 	%rd4, %r161, 4;
	add.s64 	%rd2, %rd1, %rd4;
	mov.b32 	%r309, 1000000000;
	@%p1 bra 	$L__BB10_6;
	ld.global.u32 	%r309, [%rd2];
$L__BB10_6:
	shl.b32 	%r165, %r2, 7;
	mov.u32 	%r166, _ZZ9phase_twoILi32EEvPiiiiiE3s_m;
	add.s32 	%r17, %r166, %r165;
	shl.b32 	%r167, %r1, 2;
	add.s32 	%r18, %r17, %r167;
	st.shared.u32 	[%r18], %r309;
	mov.b32 	%r310, 1000000000;
	not.pred 	%p5, %p2;
	@%p5 bra 	$L__BB10_8;
	mad.lo.s32 	%r168, %r307, %r154, %r308;
	mul.wide.s32 	%rd5, %r168, 4;
	add.s64 	%rd6, %rd1, %rd5;
	ld.global.u32 	%r310, [%rd6];
$L__BB10_8:
	mov.u32 	%r170, _ZZ9phase_twoILi32EEvPiiiiiE3s_c;
	add.s32 	%r21, %r170, %r165;
	add.s32 	%r172, %r21, %r167;
	st.shared.u32 	[%r172], %r310;
	@%p1 bra 	$L__BB10_141;
	setp.eq.s32 	%p6, %r4, 0;
	bar.sync 	0;
	ld.shared.u32 	%r312, [%r18];
	@%p6 bra 	$L__BB10_75;
	add.s32 	%r23, %r170, %r167;
	ld.shared.u32 	%r175, [%r17];
	ld.shared.u32 	%r176, [%r23];
	add.s32 	%r24, %r176, %r175;
	setp.lt.s32 	%p7, %r24, %r312;
	@%p7 bra 	$L__BB10_11;
	bra.uni 	$L__BB10_12;
$L__BB10_11:
	st.shared.u32 	[%r18], %r24;
	mov.u32 	%r312, %r24;
$L__BB10_12:
	bar.sync 	0;
	ld.shared.u32 	%r177, [%r17+4];
	ld.shared.u32 	%r178, [%r23+128];
	add.s32 	%r91, %r178, %r177;
	setp.ge.s32 	%p8, %r91, %r312;
	@%p8 bra 	$L__BB10_14;
	st.shared.u32 	[%r18], %r91;
	mov.u32 	%r312, %r91;
$L__BB10_14:
	bar.sync 	0;
	ld.shared.u32 	%r179, [%r17+8];
	ld.shared.u32 	%r180, [%r23+256];
	add.s32 	%r93, %r180, %r179;
	setp.ge.s32 	%p9, %r93, %r312;
	@%p9 bra 	$L__BB10_16;
	st.shared.u32 	[%r18], %r93;
	mov.u32 	%r312, %r93;
$L__BB10_16:
	bar.sync 	0;
	ld.shared.u32 	%r181, [%r17+12];
	ld.shared.u32 	%r182, [%r23+384];
	add.s32 	%r95, %r182, %r181;
	setp.ge.s32 	%p10, %r95, %r312;
	@%p10 bra 	$L__BB10_18;
	st.shared.u32 	[%r18], %r95;
	mov.u32 	%r312, %r95;
$L__BB10_18:
	bar.sync 	0;
	ld.shared.u32 	%r183, [%r17+16];
	ld.shared.u32 	%r184, [%r23+512];
	add.s32 	%r97, %r184, %r183;
	setp.ge.s32 	%p11, %r97, %r312;
	@%p11 bra 	$L__BB10_20;
	st.shared.u32 	[%r18], %r97;
	mov.u32 	%r312, %r97;
$L__BB10_20:
	bar.sync 	0;
	ld.shared.u32 	%r185, [%r17+20];
	ld.shared.u32 	%r186, [%r23+640];
	add.s32 	%r99, %r186, %r185;
	setp.ge.s32 	%p12, %r99, %r312;
	@%p12 bra 	$L__BB10_22;
	st.shared.u32 	[%r18], %r99;
	mov.u32 	%r312, %r99;
$L__BB10_22:
	bar.sync 	0;
	ld.shared.u32 	%r187, [%r17+24];
	ld.shared.u32 	%r188, [%r23+768];
	add.s32 	%r101, %r188, %r187;
	setp.ge.s32 	%p13, %r101, %r312;
	@%p13 bra 	$L__BB10_24;
	st.shared.u32 	[%r18], %r101;
	mov.u32 	%r312, %r101;
$L__BB10_24:
	bar.sync 	0;
	ld.shared.u32 	%r189, [%r17+28];
	ld.shared.u32 	%r190, [%r23+896];
	add.s32 	%r103, %r190, %r189;
	setp.ge.s32 	%p14, %r103, %r312;
	@%p14 bra 	$L__BB10_26;
	st.shared.u32 	[%r18], %r103;
	mov.u32 	%r312, %r103;
$L__BB10_26:
	bar.sync 	0;
	ld.shared.u32 	%r191, [%r17+32];
	ld.shared.u32 	%r192, [%r23+1024];
	add.s32 	%r105, %r192, %r191;
	setp.ge.s32 	%p15, %r105, %r312;
	@%p15 bra 	$L__BB10_28;
	st.shared.u32 	[%r18], %r105;
	mov.u32 	%r312, %r105;
$L__BB10_28:
	bar.sync 	0;
	ld.shared.u32 	%r193, [%r17+36];
	ld.shared.u32 	%r194, [%r23+1152];
	add.s32 	%r107, %r194, %r193;
	setp.ge.s32 	%p16, %r107, %r312;
	@%p16 bra 	$L__BB10_30;
	st.shared.u32 	[%r18], %r107;
	mov.u32 	%r312, %r107;
$L__BB10_30:
	bar.sync 	0;
	ld.shared.u32 	%r195, [%r17+40];
	ld.shared.u32 	%r196, [%r23+1280];
	add.s32 	%r109, %r196, %r195;
	setp.ge.s32 	%p17, %r109, %r312;
	@%p17 bra 	$L__BB10_32;
	st.shared.u32 	[%r18], %r109;
	mov.u32 	%r312, %r109;
$L__BB10_32:
	bar.sync 	0;
	ld.shared.u32 	%r197, [%r17+44];
	ld.shared.u32 	%r198, [%r23+1408];
	add.s32 	%r111, %r198, %r197;
	setp.ge.s32 	%p18, %r111, %r312;
	@%p18 bra 	$L__BB10_34;
	st.shared.u32 	[%r18], %r111;
	mov.u32 	%r312, %r111;
$L__BB10_34:
	bar.sync 	0;
	ld.shared.u32 	%r199, [%r17+48];
	ld.shared.u32 	%r200, [%r23+1536];
	add.s32 	%r113, %r200, %r199;
	setp.ge.s32 	%p19, %r113, %r312;
	@%p19 bra 	$L__BB10_36;
	st.shared.u32 	[%r18], %r113;
	mov.u32 	%r312, %r113;
$L__BB10_36:
	bar.sync 	0;
	ld.shared.u32 	%r201, [%r17+52];
	ld.shared.u32 	%r202, [%r23+1664];
	add.s32 	%r115, %r202, %r201;
	setp.ge.s32 	%p20, %r115, %r312;
	@%p20 bra 	$L__BB10_38;
	st.shared.u32 	[%r18], %r115;
	mov.u32 	%r312, %r115;
$L__BB10_38:
	bar.sync 	0;
	ld.shared.u32 	%r203, [%r17+56];
	ld.shared.u32 	%r204, [%r23+1792];
	add.s32 	%r117, %r204, %r203;
	setp.ge.s32 	%p21, %r117, %r312;
	@%p21 bra 	$L__BB10_40;
	st.shared.u32 	[%r18], %r117;
	mov.u32 	%r312, %r117;
$L__BB10_40:
	bar.sync 	0;
	ld.shared.u32 	%r205, [%r17+60];
	ld.shared.u32 	%r206, [%r23+1920];
	add.s32 	%r119, %r206, %r205;
	setp.ge.s32 	%p22, %r119, %r312;
	@%p22 bra 	$L__BB10_42;
	st.shared.u32 	[%r18], %r119;
	mov.u32 	%r312, %r119;
$L__BB10_42:
	bar.sync 	0;
	ld.shared.u32 	%r207, [%r17+64];
	ld.shared.u32 	%r208, [%r23+2048];
	add.s32 	%r121, %r208, %r207;
	setp.ge.s32 	%p23, %r121, %r312;
	@%p23 bra 	$L__BB10_44;
	st.shared.u32 	[%r18], %r121;
	mov.u32 	%r312, %r121;
$L__BB10_44:
	bar.sync 	0;
	ld.shared.u32 	%r209, [%r17+68];
	ld.shared.u32 	%r210, [%r23+2176];
	add.s32 	%r123, %r210, %r209;
	setp.ge.s32 	%p24, %r123, %r312;
	@%p24 bra 	$L__BB10_46;
	st.shared.u32 	[%r18], %r123;
	mov.u32 	%r312, %r123;
$L__BB10_46:
	bar.sync 	0;
	ld.shared.u32 	%r211, [%r17+72];
	ld.shared.u32 	%r212, [%r23+2304];
	add.s32 	%r125, %r212, %r211;
	setp.ge.s32 	%p25, %r125, %r312;
	@%p25 bra 	$L__BB10_48;
	st.shared.u32 	[%r18], %r125;
	mov.u32 	%r312, %r125;
$L__BB10_48:
	bar.sync 	0;
	ld.shared.u32 	%r213, [%r17+76];
	ld.shared.u32 	%r214, [%r23+2432];
	add.s32 	%r127, %r214, %r213;
	setp.ge.s32 	%p26, %r127, %r312;
	@%p26 bra 	$L__BB10_50;
	st.shared.u32 	[%r18], %r127;
	mov.u32 	%r312, %r127;
$L__BB10_50:
	bar.sync 	0;
	ld.shared.u32 	%r215, [%r17+80];
	ld.shared.u32 	%r216, [%r23+2560];
	add.s32 	%r129, %r216, %r215;
	setp.ge.s32 	%p27, %r129, %r312;
	@%p27 bra 	$L__BB10_52;
	st.shared.u32 	[%r18], %r129;
	mov.u32 	%r312, %r129;
$L__BB10_52:
	bar.sync 	0;
	ld.shared.u32 	%r217, [%r17+84];
	ld.shared.u32 	%r218, [%r23+2688];
	add.s32 	%r131, %r218, %r217;
	setp.ge.s32 	%p28, %r131, %r312;
	@%p28 bra 	$L__BB10_54;
	st.shared.u32 	[%r18], %r131;
	mov.u32 	%r312, %r131;
$L__BB10_54:
	bar.sync 	0;
	ld.shared.u32 	%r219, [%r17+88];
	ld.shared.u32 	%r220, [%r23+2816];
	add.s32 	%r133, %r220, %r219;
	setp.ge.s32 	%p29, %r133, %r312;
	@%p29 bra 	$L__BB10_56;
	st.shared.u32 	[%r18], %r133;
	mov.u32 	%r312, %r133;
$L__BB10_56:
	bar.sync 	0;
	ld.shared.u32 	%r221, [%r17+92];
	ld.shared.u32 	%r222, [%r23+2944];
	add.s32 	%r135, %r222, %r221;
	setp.ge.s32 	%p30, %r135, %r312;
	@%p30 bra 	$L__BB10_58;
	st.shared.u32 	[%r18], %r135;
	mov.u32 	%r312, %r135;
$L__BB10_58:
	bar.sync 	0;
	ld.shared.u32 	%r223, [%r17+96];
	ld.shared.u32 	%r224, [%r23+3072];
	add.s32 	%r137, %r224, %r223;
	setp.ge.s32 	%p31, %r137, %r312;
	@%p31 bra 	$L__BB10_60;
	st.shared.u32 	[%r18], %r137;
	mov.u32 	%r312, %r137;
$L__BB10_60:
	bar.sync 	0;
	ld.shared.u32 	%r225, [%r17+100];
	ld.shared.u32 	%r226, [%r23+3200];
	add.s32 	%r139, %r226, %r225;
	setp.ge.s32 	%p32, %r139, %r312;
	@%p32 bra 	$L__BB10_62;
	st.shared.u32 	[%r18], %r139;
	mov.u32 	%r312, %r139;
$L__BB10_62:
	bar.sync 	0;
	ld.shared.u32 	%r227, [%r17+104];
	ld.shared.u32 	%r228, [%r23+3328];
	add.s32 	%r141, %r228, %r227;
	setp.ge.s32 	%p33, %r141, %r312;
	@%p33 bra 	$L__BB10_64;
	st.shared.u32 	[%r18], %r141;
	mov.u32 	%r312, %r141;
$L__BB10_64:
	bar.sync 	0;
	ld.shared.u32 	%r229, [%r17+108];
	ld.shared.u32 	%r230, [%r23+3456];
	add.s32 	%r143, %r230, %r229;
	setp.ge.s32 	%p34, %r143, %r312;
	@%p34 bra 	$L__BB10_66;
	st.shared.u32 	[%r18], %r143;
	mov.u32 	%r312, %r143;
$L__BB10_66:
	bar.sync 	0;
	ld.shared.u32 	%r231, [%r17+112];
	ld.shared.u32 	%r232, [%r23+3584];
	add.s32 	%r145, %r232, %r231;
	setp.ge.s32 	%p35, %r145, %r312;
	@%p35 bra 	$L__BB10_68;
	st.shared.u32 	[%r18], %r145;
	mov.u32 	%r312, %r145;
$L__BB10_68:
	bar.sync 	0;
	ld.shared.u32 	%r233, [%r17+116];
	ld.shared.u32 	%r234, [%r23+3712];
	add.s32 	%r147, %r234, %r233;
	setp.ge.s32 	%p36, %r147, %r312;
	@%p36 bra 	$L__BB10_70;
	st.shared.u32 	[%r18], %r147;
	mov.u32 	%r312, %r147;
$L__BB10_70:
	bar.sync 	0;
	ld.shared.u32 	%r235, [%r17+120];
	ld.shared.u32 	%r236, [%r23+3840];
	add.s32 	%r149, %r236, %r235;
	setp.ge.s32 	%p37, %r149, %r312;
	@%p37 bra 	$L__BB10_72;
	st.shared.u32 	[%r18], %r149;
	mov.u32 	%r312, %r149;
$L__BB10_72:
	bar.sync 	0;
	ld.shared.u32 	%r237, [%r17+124];
	ld.shared.u32 	%r238, [%r23+3968];
	add.s32 	%r151, %r238, %r237;
	setp.ge.s32 	%p38, %r151, %r312;
	@%p38 bra 	$L__BB10_74;
	st.shared.u32 	[%r18], %r151;
	mov.u32 	%r312, %r151;
$L__BB10_74:
	bar.sync 	0;
	bra.uni 	$L__BB10_140;
$L__BB10_75:
	add.s32 	%r25, %r166, %r167;
	ld.shared.u32 	%r241, [%r21];
	ld.shared.u32 	%r242, [%r25];
	add.s32 	%r26, %r242, %r241;
	setp.ge.s32 	%p39, %r26, %r312;
	@%p39 bra 	$L__BB10_77;
	st.shared.u32 	[%r18], %r26;
	mov.u32 	%r312, %r26;
$L__BB10_77:
	bar.sync 	0;
	ld.shared.u32 	%r243, [%r21+4];
	ld.shared.u32 	%r244, [%r25+128];
	add.s32 	%r28, %r244, %r243;
	setp.ge.s32 	%p40, %r28, %r312;
	@%p40 bra 	$L__BB10_79;
	st.shared.u32 	[%r18], %r28;
	mov.u32 	%r312, %r28;
$L__BB10_79:
	bar.sync 	0;
	ld.shared.u32 	%r245, [%r21+8];
	ld.shared.u32 	%r246, [%r25+256];
	add.s32 	%r30, %r246, %r245;
	setp.ge.s32 	%p41, %r30, %r312;
	@%p41 bra 	$L__BB10_81;
	st.shared.u32 	[%r18], %r30;
	mov.u32 	%r312, %r30;
$L__BB10_81:
	bar.sync 	0;
	ld.shared.u32 	%r247, [%r21+12];
	ld.shared.u32 	%r248, [%r25+384];
	add.s32 	%r32, %r248, %r247;
	setp.ge.s32 	%p42, %r32, %r312;
	@%p42 bra 	$L__BB10_83;
	st.shared.u32 	[%r18], %r32;
	mov.u32 	%r312, %r32;
$L__BB10_83:
	bar.sync 	0;
	ld.shared.u32 	%r249, [%r21+16];
	ld.shared.u32 	%r250, [%r25+512];
	add.s32 	%r34, %r250, %r249;
	setp.ge.s32 	%p43, %r34, %r312;
	@%p43 bra 	$L__BB10_85;
	st.shared.u32 	[%r18], %r34;
	mov.u32 	%r312, %r34;
$L__BB10_85:
	bar.sync 	0;
	ld.shared.u32 	%r251, [%r21+20];
	ld.shared.u32 	%r252, [%r25+640];
	add.s32 	%r36, %r252, %r251;
	setp.ge.s32 	%p44, %r36, %r312;
	@%p44 bra 	$L__BB10_87;
	st.shared.u32 	[%r18], %r36;
	mov.u32 	%r312, %r36;
$L__BB10_87:
	bar.sync 	0;
	ld.shared.u32 	%r253, [%r21+24];
	ld.shared.u32 	%r254, [%r25+768];
	add.s32 	%r38, %r254, %r253;
	setp.ge.s32 	%p45, %r38, %r312;
	@%p45 bra 	$L__BB10_89;
	st.shared.u32 	[%r18], %r38;
	mov.u32 	%r312, %r38;
$L__BB10_89:
	bar.sync 	0;
	ld.shared.u32 	%r255, [%r21+28];
	ld.shared.u32 	%r256, [%r25+896];
	add.s32 	%r40, %r256, %r255;
	setp.ge.s32 	%p46, %r40, %r312;
	@%p46 bra 	$L__BB10_91;
	st.shared.u32 	[%r18], %r40;
	mov.u32 	%r312, %r40;
$L__BB10_91:
	bar.sync 	0;
	ld.shared.u32 	%r257, [%r21+32];
	ld.shared.u32 	%r258, [%r25+1024];
	add.s32 	%r42, %r258, %r257;
	setp.ge.s32 	%p47, %r42, %r312;
	@%p47 bra 	$L__BB10_93;
	st.shared.u32 	[%r18], %r42;
	mov.u32 	%r312, %r42;
$L__BB10_93:
	bar.sync 	0;
	ld.shared.u32 	%r259, [%r21+36];
	ld.shared.u32 	%r260, [%r25+1152];
	add.s32 	%r44, %r260, %r259;
	setp.ge.s32 	%p48, %r44, %r312;
	@%p48 bra 	$L__BB10_95;
	st.shared.u32 	[%r18], %r44;
	mov.u32 	%r312, %r44;
$L__BB10_95:
	bar.sync 	0;
	ld.shared.u32 	%r261, [%r21+40];
	ld.shared.u32 	%r262, [%r25+1280];
	add.s32 	%r46, %r262, %r261;
	setp.ge.s32 	%p49, %r46, %r312;
	@%p49 bra 	$L__BB10_97;
	st.shared.u32 	[%r18], %r46;
	mov.u32 	%r312, %r46;
$L__BB10_97:
	bar.sync 	0;
	ld.shared.u32 	%r263, [%r21+44];
	ld.shared.u32 	%r264, [%r25+1408];
	add.s32 	%r48, %r264, %r263;
	setp.ge.s32 	%p50, %r48, %r312;
	@%p50 bra 	$L__BB10_99;
	st.shared.u32 	[%r18], %r48;
	mov.u32 	%r312, %r48;
$L__BB10_99:
	bar.sync 	0;
	ld.shared.u32 	%r265, [%r21+48];
	ld.shared.u32 	%r266, [%r25+1536];
	add.s32 	%r50, %r266, %r265;
	setp.ge.s32 	%p51, %r50, %r312;
	@%p51 bra 	$L__BB10_101;
	st.shared.u32 	[%r18], %r50;
	mov.u32 	%r312, %r50;
$L__BB10_101:
	bar.sync 	0;
	ld.shared.u32 	%r267, [%r21+52];
	ld.shared.u32 	%r268, [%r25+1664];
	add.s32 	%r52, %r268, %r267;
	setp.ge.s32 	%p52, %r52, %r312;
	@%p52 bra 	$L__BB10_103;
	st.shared.u32 	[%r18], %r52;
	mov.u32 	%r312, %r52;
$L__BB10_103:
	bar.sync 	0;
	ld.shared.u32 	%r269, [%r21+56];
	ld.shared.u32 	%r270, [%r25+1792];
	add.s32 	%r54, %r270, %r269;
	setp.ge.s32 	%p53, %r54, %r312;
	@%p53 bra 	$L__BB10_105;
	st.shared.u32 	[%r18], %r54;
	mov.u32 	%r312, %r54;
$L__BB10_105:
	bar.sync 	0;
	ld.shared.u32 	%r271, [%r21+60];
	ld.shared.u32 	%r272, [%r25+1920];
	add.s32 	%r56, %r272, %r271;
	setp.ge.s32 	%p54, %r56, %r312;
	@%p54 bra 	$L__BB10_107;
	st.shared.u32 	[%r18], %r56;
	mov.u32 	%r312, %r56;
$L__BB10_107:
	bar.sync 	0;
	ld.shared.u32 	%r273, [%r21+64];
	ld.shared.u32 	%r274, [%r25+2048];
	add.s32 	%r58, %r274, %r273;
	setp.ge.s32 	%p55, %r58, %r312;
	@%p55 bra 	$L__BB10_109;
	st.shared.u32 	[%r18], %r58;
	mov.u32 	%r312, %r58;
$L__BB10_109:
	bar.sync 	0;
	ld.shared.u32 	%r275, [%r21+68];
	ld.shared.u32 	%r276, [%r25+2176];
	add.s32 	%r60, %r276, %r275;
	setp.ge.s32 	%p56, %r60, %r312;
	@%p56 bra 	$L__BB10_111;
	st.shared.u32 	[%r18], %r60;
	mov.u32 	%r312, %r60;
$L__BB10_111:
	bar.sync 	0;
	ld.shared.u32 	%r277, [%r21+72];
	ld.shared.u32 	%r278, [%r25+2304];
	add.s32 	%r62, %r278, %r277;
	setp.ge.s32 	%p57, %r62, %r312;
	@%p57 bra 	$L__BB10_113;
	st.shared.u32 	[%r18], %r62;
	mov.u32 	%r312, %r62;
$L__BB10_113:
	bar.sync 	0;
	ld.shared.u32 	%r279, [%r21+76];
	ld.shared.u32 	%r280, [%r25+2432];
	add.s32 	%r64, %r280, %r279;
	setp.ge.s32 	%p58, %r64, %r312;
	@%p58 bra 	$L__BB10_115;
	st.shared.u32 	[%r18], %r64;
	mov.u32 	%r312, %r64;
$L__BB10_115:
	bar.sync 	0;
	ld.shared.u32 	%r281, [%r21+80];
	ld.shared.u32 	%r282, [%r25+2560];
	add.s32 	%r66, %r282, %r281;
	setp.ge.s32 	%p59, %r66, %r312;
	@%p59 bra 	$L__BB10_117;
	st.shared.u32 	[%r18], %r66;
	mov.u32 	%r312, %r66;
$L__BB10_117:
	bar.sync 	0;
	ld.shared.u32 	%r283, [%r21+84];
	ld.shared.u32 	%r284, [%r25+2688];
	add.s32 	%r68, %r284, %r283;
	setp.ge.s32 	%p60, %r68, %r312;
	@%p60 bra 	$L__BB10_119;
	st.shared.u32 	[%r18], %r68;
	mov.u32 	%r312, %r68;
$L__BB10_119:
	bar.sync 	0;
	ld.shared.u32 	%r285, [%r21+88];
	ld.shared.u32 	%r286, [%r25+2816];
	add.s32 	%r70, %r286, %r285;
	setp.ge.s32 	%p61, %r70, %r312;
	@%p61 bra 	$L__BB10_121;
	st.shared.u32 	[%r18], %r70;
	mov.u32 	%r312, %r70;
$L__BB10_121:
	bar.sync 	0;
	ld.shared.u32 	%r287, [%r21+92];
	ld.shared.u32 	%r288, [%r25+2944];
	add.s32 	%r72, %r288, %r287;
	setp.ge.s32 	%p62, %r72, %r312;
	@%p62 bra 	$L__BB10_123;
	st.shared.u32 	[%r18], %r72;
	mov.u32 	%r312, %r72;
$L__BB10_123:
	bar.sync 	0;
	ld.shared.u32 	%r289, [%r21+96];
	ld.shared.u32 	%r290, [%r25+3072];
	add.s32 	%r74, %r290, %r289;
	setp.ge.s32 	%p63, %r74, %r312;
	@%p63 bra 	$L__BB10_125;
	st.shared.u32 	[%r18], %r74;
	mov.u32 	%r312, %r74;
$L__BB10_125:
	bar.sync 	0;
	ld.shared.u32 	%r291, [%r21+100];
	ld.shared.u32 	%r292, [%r25+3200];
	add.s32 	%r76, %r292, %r291;
	setp.ge.s32 	%p64, %r76, %r312;
	@%p64 bra 	$L__BB10_127;
	st.shared.u32 	[%r18], %r76;
	mov.u32 	%r312, %r76;
$L__BB10_127:
	bar.sync 	0;
	ld.shared.u32 	%r293, [%r21+104];
	ld.shared.u32 	%r294, [%r25+3328];
	add.s32 	%r78, %r294, %r293;
	setp.ge.s32 	%p65, %r78, %r312;
	@%p65 bra 	$L__BB10_129;
	st.shared.u32 	[%r18], %r78;
	mov.u32 	%r312, %r78;
$L__BB10_129:
	bar.sync 	0;
	ld.shared.u32 	%r295, [%r21+108];
	ld.shared.u32 	%r296, [%r25+3456];
	add.s32 	%r80, %r296, %r295;
	setp.ge.s32 	%p66, %r80, %r312;
	@%p66 bra 	$L__BB10_131;
	st.shared.u32 	[%r18], %r80;
	mov.u32 	%r312, %r80;
$L__BB10_131:
	bar.sync 	0;
	ld.shared.u32 	%r297, [%r21+112];
	ld.shared.u32 	%r298, [%r25+3584];
	add.s32 	%r82, %r298, %r297;
	setp.ge.s32 	%p67, %r82, %r312;
	@%p67 bra 	$L__BB10_133;
	st.shared.u32 	[%r18], %r82;
	mov.u32 	%r312, %r82;
$L__BB10_133:
	bar.sync 	0;
	ld.shared.u32 	%r299, [%r21+116];
	ld.shared.u32 	%r300, [%r25+3712];
	add.s32 	%r84, %r300, %r299;
	setp.ge.s32 	%p68, %r84, %r312;
	@%p68 bra 	$L__BB10_135;
	st.shared.u32 	[%r18], %r84;
	mov.u32 	%r312, %r84;
$L__BB10_135:
	bar.sync 	0;
	ld.shared.u32 	%r301, [%r21+120];
	ld.shared.u32 	%r302, [%r25+3840];
	add.s32 	%r86, %r302, %r301;
	setp.ge.s32 	%p69, %r86, %r312;
	@%p69 bra 	$L__BB10_137;
	st.shared.u32 	[%r18], %r86;
	mov.u32 	%r312, %r86;
$L__BB10_137:
	bar.sync 	0;
	ld.shared.u32 	%r303, [%r21+124];
	ld.shared.u32 	%r304, [%r25+3968];
	add.s32 	%r88, %r304, %r303;
	setp.ge.s32 	%p70, %r88, %r312;
	@%p70 bra 	$L__BB10_139;
	st.shared.u32 	[%r18], %r88;
	mov.u32 	%r312, %r88;
$L__BB10_139:
	bar.sync 	0;
$L__BB10_140:
	st.global.u32 	[%rd2], %r312;
$L__BB10_141:
	ret;

}
	// .globl	_Z11phase_threeILi32EEvPiiiii
.visible .entry _Z11phase_threeILi32EEvPiiiii(
	.param .u64 .ptr .align 1 _Z11phase_threeILi32EEvPiiiii_param_0,
	.param .u32 _Z11phase_threeILi32EEvPiiiii_param_1,
	.param .u32 _Z11phase_threeILi32EEvPiiiii_param_2,
	.param .u32 _Z11phase_threeILi32EEvPiiiii_param_3,
	.param .u32 _Z11phase_threeILi32EEvPiiiii_param_4
)
{
	.reg .pred 	%p<7>;
	.reg .b32 	%r<172>;
	.reg .b64 	%rd<9>;
	// demoted variable
	.shared .align 4 .b8 _ZZ11phase_threeILi32EEvPiiiiiE3s_l[4096];
	// demoted variable
	.shared .align 4 .b8 _ZZ11phase_threeILi32EEvPiiiiiE3s_r[4096];
	ld.param.u64 	%rd2, [_Z11phase_threeILi32EEvPiiiii_param_0];
	ld.param.u32 	%r17, [_Z11phase_threeILi32EEvPiiiii_param_1];
	ld.param.u32 	%r14, [_Z11phase_threeILi32EEvPiiiii_param_2];
	ld.param.u32 	%r15, [_Z11phase_threeILi32EEvPiiiii_param_3];
	ld.param.u32 	%r16, [_Z11phase_threeILi32EEvPiiiii_param_4];
	cvta.to.global.u64 	%rd1, %rd2;
	mov.u32 	%r1, %tid.x;
	mov.u32 	%r2, %tid.y;
	mov.u32 	%r3, %ctaid.x;
	mov.u32 	%r4, %ctaid.y;
	setp.eq.s32 	%p1, %r3, %r17;
	setp.eq.s32 	%p2, %r4, %r17;
	or.pred  	%p3, %p1, %p2;
	@%p3 bra 	$L__BB11_7;
	shl.b32 	%r19, %r4, 5;
	add.s32 	%r5, %r19, %r2;
	shl.b32 	%r20, %r3, 5;
	add.s32 	%r6, %r20, %r1;
	add.s32 	%r7, %r16, %r1;
	add.s32 	%r8, %r16, %r2;
	max.s32 	%r22, %r5, %r7;
	setp.ge.s32 	%p4, %r22, %r15;
	mov.b32 	%r170, 1000000000;
	@%p4 bra 	$L__BB11_3;
	mad.lo.s32 	%r23, %r14, %r5, %r7;
	mul.wide.s32 	%rd3, %r23, 4;
	add.s64 	%rd4, %rd1, %rd3;
	ld.global.u32 	%r170, [%rd4];
$L__BB11_3:
	shl.b32 	%r25, %r2, 7;
	mov.u32 	%r26, _ZZ11phase_threeILi32EEvPiiiiiE3s_l;
	add.s32 	%r11, %r26, %r25;
	shl.b32 	%r27, %r1, 2;
	add.s32 	%r28, %r11, %r27;
	st.shared.u32 	[%r28], %r170;
	max.s32 	%r29, %r8, %r6;
	setp.ge.s32 	%p5, %r29, %r15;
	mov.b32 	%r171, 1000000000;
	@%p5 bra 	$L__BB11_5;
	mad.lo.s32 	%r30, %r8, %r14, %r6;
	mul.wide.s32 	%rd5, %r30, 4;
	add.s64 	%rd6, %rd1, %rd5;
	ld.global.u32 	%r171, [%rd6];
$L__BB11_5:
	mov.u32 	%r32, _ZZ11phase_threeILi32EEvPiiiiiE3s_r;
	add.s32 	%r33, %r32, %r25;
	add.s32 	%r35, %r33, %r27;
	st.shared.u32 	[%r35], %r171;
	max.s32 	%r36, %r5, %r6;
	setp.ge.s32 	%p6, %r36, %r15;
	@%p6 bra 	$L__BB11_7;
	bar.sync 	0;
	mad.lo.s32 	%r37, %r14, %r5, %r6;
	mul.wide.s32 	%rd7, %r37, 4;
	add.s64 	%rd8, %rd1, %rd7;
	add.s32 	%r40, %r32, %r27;
	ld.global.u32 	%r41, [%rd8];
	ld.shared.u32 	%r42, [%r11];
	ld.shared.u32 	%r43, [%r40];
	add.s32 	%r44, %r43, %r42;
	min.s32 	%r45, %r44, %r41;
	ld.shared.u32 	%r46, [%r11+4];
	ld.shared.u32 	%r47, [%r40+128];
	add.s32 	%r48, %r47, %r46;
	min.s32 	%r49, %r48, %r45;
	ld.shared.u32 	%r50, [%r11+8];
	ld.shared.u32 	%r51, [%r40+256];
	add.s32 	%r52, %r51, %r50;
	min.s32 	%r53, %r52, %r49;
	ld.shared.u32 	%r54, [%r11+12];
	ld.shared.u32 	%r55, [%r40+384];
	add.s32 	%r56, %r55, %r54;
	min.s32 	%r57, %r56, %r53;
	ld.shared.u32 	%r58, [%r11+16];
	ld.shared.u32 	%r59, [%r40+512];
	add.s32 	%r60, %r59, %r58;
	min.s32 	%r61, %r60, %r57;
	ld.shared.u32 	%r62, [%r11+20];
	ld.shared.u32 	%r63, [%r40+640];
	add.s32 	%r64, %r63, %r62;
	min.s32 	%r65, %r64, %r61;
	ld.shared.u32 	%r66, [%r11+24];
	ld.shared.u32 	%r67, [%r40+768];
	add.s32 	%r68, %r67, %r66;
	min.s32 	%r69, %r68, %r65;
	ld.shared.u32 	%r70, [%r11+28];
	ld.shared.u32 	%r71, [%r40+896];
	add.s32 	%r72, %r71, %r70;
	min.s32 	%r73, %r72, %r69;
	ld.shared.u32 	%r74, [%r11+32];
	ld.shared.u32 	%r75, [%r40+1024];
	add.s32 	%r76, %r75, %r74;
	min.s32 	%r77, %r76, %r73;
	ld.shared.u32 	%r78, [%r11+36];
	ld.shared.u32 	%r79, [%r40+1152];
	add.s32 	%r80, %r79, %r78;
	min.s32 	%r81, %r80, %r77;
	ld.shared.u32 	%r82, [%r11+40];
	ld.shared.u32 	%r83, [%r40+1280];
	add.s32 	%r84, %r83, %r82;
	min.s32 	%r85, %r84, %r81;
	ld.shared.u32 	%r86, [%r11+44];
	ld.shared.u32 	%r87, [%r40+1408];
	add.s32 	%r88, %r87, %r86;
	min.s32 	%r89, %r88, %r85;
	ld.shared.u32 	%r90, [%r11+48];
	ld.shared.u32 	%r91, [%r40+1536];
	add.s32 	%r92, %r91, %r90;
	min.s32 	%r93, %r92, %r89;
	ld.shared.u32 	%r94, [%r11+52];
	ld.shared.u32 	%r95, [%r40+1664];
	add.s32 	%r96, %r95, %r94;
	min.s32 	%r97, %r96, %r93;
	ld.shared.u32 	%r98, [%r11+56];
	ld.shared.u32 	%r99, [%r40+1792];
	add.s32 	%r100, %r99, %r98;
	min.s32 	%r101, %r100, %r97;
	ld.shared.u32 	%r102, [%r11+60];
	ld.shared.u32 	%r103, [%r40+1920];
	add.s32 	%r104, %r103, %r102;
	min.s32 	%r105, %r104, %r101;
	ld.shared.u32 	%r106, [%r11+64];
	ld.shared.u32 	%r107, [%r40+2048];
	add.s32 	%r108, %r107, %r106;
	min.s32 	%r109, %r108, %r105;
	ld.shared.u32 	%r110, [%r11+68];
	ld.shared.u32 	%r111, [%r40+2176];
	add.s32 	%r112, %r111, %r110;
	min.s32 	%r113, %r112, %r109;
	ld.shared.u32 	%r114, [%r11+72];
	ld.shared.u32 	%r115, [%r40+2304];
	add.s32 	%r116, %r115, %r114;
	min.s32 	%r117, %r116, %r113;
	ld.shared.u32 	%r118, [%r11+76];
	ld.shared.u32 	%r119, [%r40+2432];
	add.s32 	%r120, %r119, %r118;
	min.s32 	%r121, %r120, %r117;
	ld.shared.u32 	%r122, [%r11+80];
	ld.shared.u32 	%r123, [%r40+2560];
	add.s32 	%r124, %r123, %r122;
	min.s32 	%r125, %r124, %r121;
	ld.shared.u32 	%r126, [%r11+84];
	ld.shared.u32 	%r127, [%r40+2688];
	add.s32 	%r128, %r127, %r126;
	min.s32 	%r129, %r128, %r125;
	ld.shared.u32 	%r130, [%r11+88];
	ld.shared.u32 	%r131, [%r40+2816];
	add.s32 	%r132, %r131, %r130;
	min.s32 	%r133, %r132, %r129;
	ld.shared.u32 	%r134, [%r11+92];
	ld.shared.u32 	%r135, [%r40+2944];
	add.s32 	%r136, %r135, %r134;
	min.s32 	%r137, %r136, %r133;
	ld.shared.u32 	%r138, [%r11+96];
	ld.shared.u32 	%r139, [%r40+3072];
	add.s32 	%r140, %r139, %r138;
	min.s32 	%r141, %r140, %r137;
	ld.shared.u32 	%r142, [%r11+100];
	ld.shared.u32 	%r143, [%r40+3200];
	add.s32 	%r144, %r143, %r142;
	min.s32 	%r145, %r144, %r141;
	ld.shared.u32 	%r146, [%r11+104];
	ld.shared.u32 	%r147, [%r40+3328];
	add.s32 	%r148, %r147, %r146;
	min.s32 	%r149, %r148, %r145;
	ld.shared.u32 	%r150, [%r11+108];
	ld.shared.u32 	%r151, [%r40+3456];
	add.s32 	%r152, %r151, %r150;
	min.s32 	%r153, %r152, %r149;
	ld.shared.u32 	%r154, [%r11+112];
	ld.shared.u32 	%r155, [%r40+3584];
	add.s32 	%r156, %r155, %r154;
	min.s32 	%r157, %r156, %r153;
	ld.shared.u32 	%r158, [%r11+116];
	ld.shared.u32 	%r159, [%r40+3712];
	add.s32 	%r160, %r159, %r158;
	min.s32 	%r161, %r160, %r157;
	ld.shared.u32 	%r162, [%r11+120];
	ld.shared.u32 	%r163, [%r40+3840];
	add.s32 	%r164, %r163, %r162;
	min.s32 	%r165, %r164, %r161;
	ld.shared.u32 	%r166, [%r11+124];
	ld.shared.u32 	%r167, [%r40+3968];
	add.s32 	%r168, %r167, %r166;
	min.s32 	%r169, %r168, %r165;
	st.global.u32 	[%rd8], %r169;
$L__BB11_7:
	ret;

}


// ===== COMPILED SASS (sm_100) =====

	.target	sm_100

	.elftype	@"ET_EXEC"


//--------------------- .note.nv.tkinfo           --------------------------
	.section	.note.nv.tkinfo,"",@"SHT_NOTE"
	.sectionflags	@"SHF_NOTE_NV_TKINFO"
	.tkinfo
        /*0018*/ 	.word	0x00000002
        /*0030*/ 	.string	""
        /*0030*/ 	.string	"ptxas"
        /*0030*/ 	.string	"Cuda compilation tools, release 13.0, V13.0.88"
        /*0030*/ 	.string	"Build cuda_13.0.r13.0/compiler.36424714_0"
        /*0030*/ 	.string	"-arch sm_100 -m 64 "



//--------------------- .note.nv.cuinfo           --------------------------
	.section	.note.nv.cuinfo,"",@"SHT_NOTE"
	.sectionflags	@"SHF_NOTE_NV_CUINFO"
        /*0018*/ 	.short	0x0002
        /*001a*/ 	.short	0x0064
        /*001c*/ 	.short	0x0082
	.zero		2


//--------------------- .nv.info                  --------------------------
	.section	.nv.info,"",@"SHT_CUDA_INFO"
	.align	4


	//----- nvinfo : EIATTR_REGCOUNT
	.align		4
        /*0000*/ 	.byte	0x04, 0x2f
        /*0002*/ 	.short	(.L_1 - .L_0)
	.align		4
.L_0:
        /*0004*/ 	.word	index@(_Z9phase_oneILi8EEvPiiiii)
        /*0008*/ 	.word	0x0000000e


	//----- nvinfo : EIATTR_FRAME_SIZE
	.align		4
.L_1:
        /*000c*/ 	.byte	0x04, 0x11
        /*000e*/ 	.short	(.L_3 - .L_2)
	.align		4
.L_2:
        /*0010*/ 	.word	index@(_Z9phase_oneILi8EEvPiiiii)
        /*0014*/ 	.word	0x00000000


	//----- nvinfo : EIATTR_REGCOUNT
	.align		4
.L_3:
        /*0018*/ 	.byte	0x04, 0x2f
        /*001a*/ 	.short	(.L_5 - .L_4)
	.align		4
.L_4:
        /*001c*/ 	.word	index@(_Z9phase_twoILi8EEvPiiiii)
        /*0020*/ 	.word	0x00000010


	//----- nvinfo : EIATTR_FRAME_SIZE
	.align		4
.L_5:
        /*0024*/ 	.byte	0x04, 0x11
        /*0026*/ 	.short	(.L_7 - .L_6)
	.align		4
.L_6:
        /*0028*/ 	.word	index@(_Z9phase_twoILi8EEvPiiiii)
        /*002c*/ 	.word	0x00000000


	//----- nvinfo : EIATTR_REGCOUNT
	.align		4
.L_7:
        /*0030*/ 	.byte	0x04, 0x2f
        /*0032*/ 	.short	(.L_9 - .L_8)
	.align		4
.L_8:
        /*0034*/ 	.word	index@(_Z11phase_threeILi8EEvPiiiii)
        /*0038*/ 	.word	0x00000018


	//----- nvinfo : EIATTR_FRAME_SIZE
	.align		4
.L_9:
        /*003c*/ 	.byte	0x04, 0x11
        /*003e*/ 	.short	(.L_11 - .L_10)
	.align		4
.L_10:
        /*0040*/ 	.word	index@(_Z11phase_threeILi8EEvPiiiii)
        /*0044*/ 	.word	0x00000000


	//----- nvinfo : EIATTR_REGCOUNT
	.align		4
.L_11:
        /*0048*/ 	.byte	0x04, 0x2f
        /*004a*/ 	.short	(.L_13 - .L_12)
	.align		4
.L_12:
        /*004c*/ 	.word	index@(_Z9phase_oneILi16EEvPiiiii)
        /*0050*/ 	.word	0x0000000e


	//----- nvinfo : EIATTR_FRAME_SIZE
	.align		4
.L_13:
        /*0054*/ 	.byte	0x04, 0x11
        /*0056*/ 	.short	(.L_15 - .L_14)
	.align		4
.L_14:
        /*0058*/ 	.word	index@(_Z9phase_oneILi16EEvPiiiii)
        /*005c*/ 	.word	0x00000000


	//----- nvinfo : EIATTR_REGCOUNT
	.align		4
.L_15:
        /*0060*/ 	.byte	0x04, 0x2f
        /*0062*/ 	.short	(.L_17 - .L_16)
	.align		4
.L_16:
        /*0064*/ 	.word	index@(_Z9phase_twoILi16EEvPiiiii)
        /*0068*/ 	.word	0x00000010


	//----- nvinfo : EIATTR_FRAME_SIZE
	.align		4
.L_17:
        /*006c*/ 	.byte	0x04, 0x11
        /*006e*/ 	.short	(.L_19 - .L_18)
	.align		4
.L_18:
        /*0070*/ 	.word	index@(_Z9phase_twoILi16EEvPiiiii)
        /*0074*/ 	.word	0x00000000


	//----- nvinfo : EIATTR_REGCOUNT
	.align		4
.L_19:
        /*0078*/ 	.byte	0x04, 0x2f
        /*007a*/ 	.short	(.L_21 - .L_20)
	.align		4
.L_20:
        /*007c*/ 	.word	index@(_Z11phase_threeILi16EEvPiiiii)
        /*0080*/ 	.word	0x0000001e


	//----- nvinfo : EIATTR_FRAME_SIZE
	.align		4
.L_21:
        /*0084*/ 	.byte	0x04, 0x11
        /*0086*/ 	.short	(.L_23 - .L_22)
	.align		4
.L_22:
        /*0088*/ 	.word	index@(_Z11phase_threeILi16EEvPiiiii)
        /*008c*/ 	.word	0x00000000


	//----- nvinfo : EIATTR_REGCOUNT
	.align		4
.L_23:
        /*0090*/ 	.byte	0x04, 0x2f
        /*0092*/ 	.short	(.L_25 - .L_24)
	.align		4
.L_24:
        /*0094*/ 	.word	index@(_Z9phase_oneILi24EEvPiiiii)
        /*0098*/ 	.word	0x0000000e


	//----- nvinfo : EIATTR_FRAME_SIZE
	.align		4
.L_25:
        /*009c*/ 	.byte	0x04, 0x11
        /*009e*/ 	.short	(.L_27 - .L_26)
	.align		4
.L_26:
        /*00a0*/ 	.word	index@(_Z9phase_oneILi24EEvPiiiii)
        /*00a4*/ 	.word	0x00000000


	//----- nvinfo : EIATTR_REGCOUNT
	.align		4
.L_27:
        /*00a8*/ 	.byte	0x04, 0x2f
        /*00aa*/ 	.short	(.L_29 - .L_28)
	.align		4
.L_28:
        /*00ac*/ 	.word	index@(_Z9phase_twoILi24EEvPiiiii)
        /*00b0*/ 	.word	0x00000012


	//----- nvinfo : EIATTR_FRAME_SIZE
	.align		4
.L_29:
        /*00b4*/ 	.byte	0x04, 0x11
        /*00b6*/ 	.short	(.L_31 - .L_30)
	.align		4
.L_30:
        /*00b8*/ 	.word	index@(_Z9phase_twoILi24EEvPiiiii)
        /*00bc*/ 	.word	0x00000000


	//----- nvinfo : EIATTR_REGCOUNT
	.align		4
.L_31:
        /*00c0*/ 	.byte	0x04, 0x2f
        /*00c2*/ 	.short	(.L_33 - .L_32)
	.align		4
.L_32:
        /*00c4*/ 	.word	index@(_Z11phase_threeILi24EEvPiiiii)
        /*00c8*/ 	.word	0x0000001e


	//----- nvinfo : EIATTR_FRAME_SIZE
	.align		4
.L_33:
        /*00cc*/ 	.byte	0x04, 0x11
        /*00ce*/ 	.short	(.L_35 - .L_34)
	.align		4
.L_34:
        /*00d0*/ 	.word	index@(_Z11phase_threeILi24EEvPiiiii)
        /*00d4*/ 	.word	0x00000000


	//----- nvinfo : EIATTR_REGCOUNT
	.align		4
.L_35:
        /*00d8*/ 	.byte	0x04, 0x2f
        /*00da*/ 	.short	(.L_37 - .L_36)
	.align		4
.L_36:
        /*00dc*/ 	.word	index@(_Z9phase_oneILi32EEvPiiiii)
        /*00e0*/ 	.word	0x0000000e


	//----- nvinfo : EIATTR_FRAME_SIZE
	.align		4
.L_37:
        /*00e4*/ 	.byte	0x04, 0x11
        /*00e6*/ 	.short	(.L_39 - .L_38)
	.align		4
.L_38:
        /*00e8*/ 	.word	index@(_Z9phase_oneILi32EEvPiiiii)
        /*00ec*/ 	.word	0x00000000


	//----- nvinfo : EIATTR_REGCOUNT
	.align		4
.L_39:
        /*00f0*/ 	.byte	0x04, 0x2f
        /*00f2*/ 	.short	(.L_41 - .L_40)
	.align		4
.L_40:
        /*00f4*/ 	.word	index@(_Z9phase_twoILi32EEvPiiiii)
        /*00f8*/ 	.word	0x00000010


	//----- nvinfo : EIATTR_FRAME_SIZE
	.align		4
.L_41:
        /*00fc*/ 	.byte	0x04, 0x11
        /*00fe*/ 	.short	(.L_43 - .L_42)
	.align		4
.L_42:
        /*0100*/ 	.word	index@(_Z9phase_twoILi32EEvPiiiii)
        /*0104*/ 	.word	0x00000000


	//----- nvinfo : EIATTR_REGCOUNT
	.align		4
.L_43:
        /*0108*/ 	.byte	0x04, 0x2f
        /*010a*/ 	.short	(.L_45 - .L_44)
	.align		4
.L_44:
        /*010c*/ 	.word	index@(_Z11phase_threeILi32EEvPiiiii)
        /*0110*/ 	.word	0x00000020


	//----- nvinfo : EIATTR_FRAME_SIZE
	.align		4
.L_45:
        /*0114*/ 	.byte	0x04, 0x11
        /*0116*/ 	.short	(.L_47 - .L_46)
	.align		4
.L_46:
        /*0118*/ 	.word	index@(_Z11phase_threeILi32EEvPiiiii)
        /*011c*/ 	.word	0x00000000


	//----- nvinfo : EIATTR_MIN_STACK_SIZE
	.align		4
.L_47:
        /*0120*/ 	.byte	0x04, 0x12
        /*0122*/ 	.short	(.L_49 - .L_48)
	.align		4
.L_48:
        /*0124*/ 	.word	index@(_Z11phase_threeILi32EEvPiiiii)
        /*0128*/ 	.word	0x00000000


	//----- nvinfo : EIATTR_MIN_STACK_SIZE
	.align		4
.L_49:
        /*012c*/ 	.byte	0x04, 0x12
        /*012e*/ 	.short	(.L_51 - .L_50)
	.align		4
.L_50:
        /*0130*/ 	.word	index@(_Z9phase_twoILi32EEvPiiiii)
        /*0134*/ 	.word	0x00000000


	//----- nvinfo : EIATTR_MIN_STACK_SIZE
	.align		4
.L_51:
        /*0138*/ 	.byte	0x04, 0x12
        /*013a*/ 	.short	(.L_53 - .L_52)
	.align		4
.L_52:
        /*013c*/ 	.word	index@(_Z9phase_oneILi32EEvPiiiii)
        /*0140*/ 	.word	0x00000000


	//----- nvinfo : EIATTR_MIN_STACK_SIZE
	.align		4
.L_53:
        /*0144*/ 	.byte	0x04, 0x12
        /*0146*/ 	.short	(.L_55 - .L_54)
	.align		4
.L_54:
        /*0148*/ 	.word	index@(_Z11phase_threeILi24EEvPiiiii)
        /*014c*/ 	.word	0x00000000


	//----- nvinfo : EIATTR_MIN_STACK_SIZE
	.align		4
.L_55:
        /*0150*/ 	.byte	0x04, 0x12
        /*0152*/ 	.short	(.L_57 - .L_56)
	.align		4
.L_56:
        /*0154*/ 	.word	index@(_Z9phase_twoILi24EEvPiiiii)
        /*0158*/ 	.word	0x00000000


	//----- nvinfo : EIATTR_MIN_STACK_SIZE
	.align		4
.L_57:
        /*015c*/ 	.byte	0x04, 0x12
        /*015e*/ 	.short	(.L_59 - .L_58)
	.align		4
.L_58:
        /*0160*/ 	.word	index@(_Z9phase_oneILi24EEvPiiiii)
        /*0164*/ 	.word	0x00000000


	//----- nvinfo : EIATTR_MIN_STACK_SIZE
	.align		4
.L_59:
        /*0168*/ 	.byte	0x04, 0x12
        /*016a*/ 	.short	(.L_61 - .L_60)
	.align		4
.L_60:
        /*016c*/ 	.word	index@(_Z11phase_threeILi16EEvPiiiii)
        /*0170*/ 	.word	0x00000000


	//----- nvinfo : EIATTR_MIN_STACK_SIZE
	.align		4
.L_61:
        /*0174*/ 	.byte	0x04, 0x12
        /*0176*/ 	.short	(.L_63 - .L_62)
	.align		4
.L_62:
        /*0178*/ 	.word	index@(_Z9phase_twoILi16EEvPiiiii)
        /*017c*/ 	.word	0x00000000


	//----- nvinfo : EIATTR_MIN_STACK_SIZE
	.align		4
.L_63:
        /*0180*/ 	.byte	0x04, 0x12
        /*0182*/ 	.short	(.L_65 - .L_64)
	.align		4
.L_64:
        /*0184*/ 	.word	index@(_Z9phase_oneILi16EEvPiiiii)
        /*0188*/ 	.word	0x00000000


	//----- nvinfo : EIATTR_MIN_STACK_SIZE
	.align		4
.L_65:
        /*018c*/ 	.byte	0x04, 0x12
        /*018e*/ 	.short	(.L_67 - .L_66)
	.align		4
.L_66:
        /*0190*/ 	.word	index@(_Z11phase_threeILi8EEvPiiiii)
        /*0194*/ 	.word	0x00000000


	//----- nvinfo : EIATTR_MIN_STACK_SIZE
	.align		4
.L_67:
        /*0198*/ 	.byte	0x04, 0x12
        /*019a*/ 	.short	(.L_69 - .L_68)
	.align		4
.L_68:
        /*019c*/ 	.word	index@(_Z9phase_twoILi8EEvPiiiii)
        /*01a0*/ 	.word	0x00000000


	//----- nvinfo : EIATTR_MIN_STACK_SIZE
	.align		4
.L_69:
        /*01a4*/ 	.byte	0x04, 0x12
        /*01a6*/ 	.short	(.L_71 - .L_70)
	.align		4
.L_70:
        /*01a8*/ 	.word	index@(_Z9phase_oneILi8EEvPiiiii)
        /*01ac*/ 	.word	0x00000000
.L_71:


//--------------------- .nv.compat                --------------------------
	.section	.nv.compat,"",@"SHT_CUDA_COMPAT_INFO"
	.align	4
        /*0000*/ 	.byte	0x02, 0x09, 0x00, 0x00, 0x02, 0x02, 0x01, 0x00, 0x02, 0x05, 0x05, 0x00, 0x03, 0x07, 0x01, 0x01
        /*0010*/ 	.byte	0x02, 0x03, 0x00, 0x00, 0x02, 0x06, 0x01, 0x00, 0x04, 0x0b, 0x08, 0x00, 0x09, 0x00, 0x00, 0x00
        /*0020*/ 	.byte	0x00, 0x00, 0x00, 0x00


//--------------------- .nv.info._Z11phase_threeILi32EEvPiiiii --------------------------
	.section	.nv.info._Z11phase_threeILi32EEvPiiiii,"",@"SHT_CUDA_INFO"
	.sectionflags	@""
	.align	4


	//----- nvinfo : EIATTR_CUDA_API_VERSION
	.align		4
        /*0000*/ 	.byte	0x04, 0x37
        /*0002*/ 	.short	(.L_73 - .L_72)
.L_72:
        /*0004*/ 	.word	0x00000082


	//----- nvinfo : EIATTR_KPARAM_INFO
	.align		4
.L_73:
        /*0008*/ 	.byte	0x04, 0x17
        /*000a*/ 	.short	(.L_75 - .L_74)
.L_74:
        /*000c*/ 	.word	0x00000000
        /*0010*/ 	.short	0x0004
        /*0012*/ 	.short	0x0014
        /*0014*/ 	.byte	0x00, 0xf0, 0x11, 0x00


	//----- nvinfo : EIATTR_KPARAM_INFO
	.align		4
.L_75:
        /*0018*/ 	.byte	0x04, 0x17
        /*001a*/ 	.short	(.L_77 - .L_76)
.L_76:
        /*001c*/ 	.word	0x00000000
        /*0020*/ 	.short	0x0003
        /*0022*/ 	.short	0x0010
        /*0024*/ 	.byte	0x00, 0xf0, 0x11, 0x00


	//----- nvinfo : EIATTR_KPARAM_INFO
	.align		4
.L_77:
        /*0028*/ 	.byte	0x04, 0x17
        /*002a*/ 	.short	(.L_79 - .L_78)
.L_78:
        /*002c*/ 	.word	0x00000000
        /*0030*/ 	.short	0x0002
        /*0032*/ 	.short	0x000c
        /*0034*/ 	.byte	0x00, 0xf0, 0x11, 0x00


	//----- nvinfo : EIATTR_KPARAM_INFO
	.align		4
.L_79:
        /*0038*/ 	.byte	0x04, 0x17
        /*003a*/ 	.short	(.L_81 - .L_80)
.L_80:
        /*003c*/ 	.word	0x00000000
        /*0040*/ 	.short	0x0001
        /*0042*/ 	.short	0x0008
        /*0044*/ 	.byte	0x00, 0xf0, 0x11, 0x00


	//----- nvinfo : EIATTR_KPARAM_INFO
	.align		4
.L_81:
        /*0048*/ 	.byte	0x04, 0x17
        /*004a*/ 	.short	(.L_83 - .L_82)
.L_82:
        /*004c*/ 	.word	0x00000000
        /*0050*/ 	.short	0x0000
        /*0052*/ 	.short	0x0000
        /*0054*/ 	.byte	0x00, 0xf5, 0x21, 0x00


	//----- nvinfo : EIATTR_SPARSE_MMA_MASK
	.align		4
.L_83:
        /*0058*/ 	.byte	0x03, 0x50
        /*005a*/ 	.short	0x0000


	//----- nvinfo : EIATTR_MAXREG_COUNT
	.align		4
        /*005c*/ 	.byte	0x03, 0x1b
        /*005e*/ 	.short	0x00ff


	//----- nvinfo : EIATTR_NUM_BARRIERS
	.align		4
        /*0060*/ 	.byte	0x02, 0x4c
        /*0062*/ 	.byte	0x01
	.zero		1


	//----- nvinfo : EIATTR_MERCURY_ISA_VERSION
	.align		4
        /*0064*/ 	.byte	0x03, 0x5f
        /*0066*/ 	.short	0x0101


	//----- nvinfo : EIATTR_VRC_CTA_INIT_COUNT
	.align		4
        /*0068*/ 	.byte	0x02, 0x4a
	.zero		1
	.zero		1


	//----- nvinfo : EIATTR_EXIT_INSTR_OFFSETS
	.align		4
        /*006c*/ 	.byte	0x04, 0x1c
        /*006e*/ 	.short	(.L_85 - .L_84)


	//   ....[0]....
.L_84:
        /*0070*/ 	.word	0x00000060


	//   ....[1]....
        /*0074*/ 	.word	0x000002c0


	//   ....[2]....
        /*0078*/ 	.word	0x000007d0


	//----- nvinfo : EIATTR_CBANK_PARAM_SIZE
	.align		4
.L_85:
        /*007c*/ 	.byte	0x03, 0x19
        /*007e*/ 	.short	0x0018


	//----- nvinfo : EIATTR_PARAM_CBANK
	.align		4
        /*0080*/ 	.byte	0x04, 0x0a
        /*0082*/ 	.short	(.L_87 - .L_86)
	.align		4
.L_86:
        /*0084*/ 	.word	index@(.nv.constant0._Z11phase_threeILi32EEvPiiiii)
        /*0088*/ 	.short	0x0380
        /*008a*/ 	.short	0x0018


	//----- nvinfo : EIATTR_SW_WAR
	.align		4
.L_87:
        /*008c*/ 	.byte	0x04, 0x36
        /*008e*/ 	.short	(.L_89 - .L_88)
.L_88:
        /*0090*/ 	.word	0x00000008
.L_89:


//--------------------- .nv.info._Z9phase_twoILi32EEvPiiiii --------------------------
	.section	.nv.info._Z9phase_twoILi32EEvPiiiii,"",@"SHT_CUDA_INFO"
	.sectionflags	@""
	.align	4


	//----- nvinfo : EIATTR_CUDA_API_VERSION
	.align		4
        /*0000*/ 	.byte	0x04, 0x37
        /*0002*/ 	.short	(.L_91 - .L_90)
.L_90:
        /*0004*/ 	.word	0x00000082


	//----- nvinfo : EIATTR_KPARAM_INFO
	.align		4
.L_91:
        /*0008*/ 	.byte	0x04, 0x17
        /*000a*/ 	.short	(.L_93 - .L_92)
.L_92:
        /*000c*/ 	.word	0x00000000
        /*0010*/ 	.short	0x0004
        /*0012*/ 	.short	0x0014
        /*0014*/ 	.byte	0x00, 0xf0, 0x11, 0x00


	//----- nvinfo : EIATTR_KPARAM_INFO
	.align		4
.L_93:
        /*0018*/ 	.byte	0x04, 0x17
        /*001a*/ 	.short	(.L_95 - .L_94)
.L_94:
        /*001c*/ 	.word	0x00000000
        /*0020*/ 	.short	0x0003
        /*0022*/ 	.short	0x0010
        /*0024*/ 	.byte	0x00, 0xf0, 0x11, 0x00


	//----- nvinfo : EIATTR_KPARAM_INFO
	.align		4
.L_95:
        /*0028*/ 	.byte	0x04, 0x17
        /*002a*/ 	.short	(.L_97 - .L_96)
.L_96:
        /*002c*/ 	.word	0x00000000
        /*0030*/ 	.short	0x0002
        /*0032*/ 	.short	0x000c
        /*0034*/ 	.byte	0x00, 0xf0, 0x11, 0x00


	//----- nvinfo : EIATTR_KPARAM_INFO
	.align		4
.L_97:
        /*0038*/ 	.byte	0x04, 0x17
        /*003a*/ 	.short	(.L_99 - .L_98)
.L_98:
        /*003c*/ 	.word	0x00000000
        /*0040*/ 	.short	0x0001
        /*0042*/ 	.short	0x0008
        /*0044*/ 	.byte	0x00, 0xf0, 0x11, 0x00


	//----- nvinfo : EIATTR_KPARAM_INFO
	.align		4
.L_99:
        /*0048*/ 	.byte	0x04, 0x17
        /*004a*/ 	.short	(.L_101 - .L_100)
.L_100:
        /*004c*/ 	.word	0x00000000
        /*0050*/ 	.short	0x0000
        /*0052*/ 	.short	0x0000
        /*0054*/ 	.byte	0x00, 0xf5, 0x21, 0x00


	//----- nvinfo : EIATTR_SPARSE_MMA_MASK
	.align		4
.L_101:
        /*0058*/ 	.byte	0x03, 0x50
        /*005a*/ 	.short	0x0000


	//----- nvinfo : EIATTR_MAXREG_COUNT
	.align		4
        /*005c*/ 	.byte	0x03, 0x1b
        /*005e*/ 	.short	0x00ff


	//----- nvinfo : EIATTR_NUM_BARRIERS
	.align		4
        /*0060*/ 	.byte	0x02, 0x4c
        /*0062*/ 	.byte	0x01
	.zero		1


	//----- nvinfo : EIATTR_MERCURY_ISA_VERSION
	.align		4
        /*0064*/ 	.byte	0x03, 0x5f
        /*0066*/ 	.short	0x0101


	//----- nvinfo : EIATTR_VRC_CTA_INIT_COUNT
	.align		4
        /*0068*/ 	.byte	0x02, 0x4a
	.zero		1
	.zero		1


	//----- nvinfo : EIATTR_EXIT_INSTR_OFFSETS
	.align		4
        /*006c*/ 	.byte	0x04, 0x1c
        /*006e*/ 	.short	(.L_103 - .L_102)


	//   ....[0]....
.L_102:
        /*0070*/ 	.word	0x00000040


	//   ....[1]....
        /*0074*/ 	.word	0x000002c0


	//   ....[2]....
        /*0078*/ 	.word	0x00001f50


	//----- nvinfo : EIATTR_CBANK_PARAM_SIZE
	.align		4
.L_103:
        /*007c*/ 	.byte	0x03, 0x19
        /*007e*/ 	.short	0x0018


	//----- nvinfo : EIATTR_PARAM_CBANK
	.align		4
        /*0080*/ 	.byte	0x04, 0x0a
        /*0082*/ 	.short	(.L_105 - .L_104)
	.align		4
.L_104:
        /*0084*/ 	.word	index@(.nv.constant0._Z9phase_twoILi32EEvPiiiii)
        /*0088*/ 	.short	0x0380
        /*008a*/ 	.short	0x0018


	//----- nvinfo : EIATTR_SW_WAR
	.align		4
.L_105:
        /*008c*/ 	.byte	0x04, 0x36
        /*008e*/ 	.short	(.L_107 - .L_106)
.L_106:
        /*0090*/ 	.word	0x00000008
.L_107:


//--------------------- .nv.info._Z9phase_oneILi32EEvPiiiii --------------------------
	.section	.nv.info._Z9phase_oneILi32EEvPiiiii,"",@"SHT_CUDA_INFO"
	.sectionflags	@""
	.align	4


	//----- nvinfo : EIATTR_CUDA_API_VERSION
	.align		4
        /*0000*/ 	.byte	0x04, 0x37
        /*0002*/ 	.short	(.L_109 - .L_108)
.L_108:
        /*0004*/ 	.word	0x00000082


	//----- nvinfo : EIATTR_KPARAM_INFO
	.align		4
.L_109:
        /*0008*/ 	.byte	0x04, 0x17
        /*000a*/ 	.short	(.L_111 - .L_110)
.L_110:
        /*000c*/ 	.word	0x00000000
        /*0010*/ 	.short	0x0004
        /*0012*/ 	.short	0x0014
        /*0014*/ 	.byte	0x00, 0xf0, 0x11, 0x00


	//----- nvinfo : EIATTR_KPARAM_INFO
	.align		4
.L_111:
        /*0018*/ 	.byte	0x04, 0x17
        /*001a*/ 	.short	(.L_113 - .L_112)
.L_112:
        /*001c*/ 	.word	0x00000000
        /*0020*/ 	.short	0x0003
        /*0022*/ 	.short	0x0010
        /*0024*/ 	.byte	0x00, 0xf0, 0x11, 0x00


	//----- nvinfo : EIATTR_KPARAM_INFO
	.align		4
.L_113:
        /*0028*/ 	.byte	0x04, 0x17
        /*002a*/ 	.short	(.L_115 - .L_114)
.L_114:
        /*002c*/ 	.word	0x00000000
        /*0030*/ 	.short	0x0002
        /*0032*/ 	.short	0x000c
        /*0034*/ 	.byte	0x00, 0xf0, 0x11, 0x00


	//----- nvinfo : EIATTR_KPARAM_INFO
	.align		4
.L_115:
        /*0038*/ 	.byte	0x04, 0x17
        /*003a*/ 	.short	(.L_117 - .L_116)
.L_116:
        /*003c*/ 	.word	0x00000000
        /*0040*/ 	.short	0x0001
        /*0042*/ 	.short	0x0008
        /*0044*/ 	.byte	0x00, 0xf0, 0x11, 0x00


	//----- nvinfo : EIATTR_KPARAM_INFO
	.align		4
.L_117:
        /*0048*/ 	.byte	0x04, 0x17
        /*004a*/ 	.short	(.L_119 - .L_118)
.L_118:
        /*004c*/ 	.word	0x00000000
        /*0050*/ 	.short	0x0000
        /*0052*/ 	.short	0x0000
        /*0054*/ 	.byte	0x00, 0xf5, 0x21, 0x00


	//----- nvinfo : EIATTR_SPARSE_MMA_MASK
	.align		4
.L_119:
        /*0058*/ 	.byte	0x03, 0x50
        /*005a*/ 	.short	0x0000


	//----- nvinfo : EIATTR_MAXREG_COUNT
	.align		4
        /*005c*/ 	.byte	0x03, 0x1b
        /*005e*/ 	.short	0x00ff


	//----- nvinfo : EIATTR_NUM_BARRIERS
	.align		4
        /*0060*/ 	.byte	0x02, 0x4c
        /*0062*/ 	.byte	0x01
	.zero		1


	//----- nvinfo : EIATTR_MERCURY_ISA_VERSION
	.align		4
        /*0064*/ 	.byte	0x03, 0x5f
        /*0066*/ 	.short	0x0101


	//----- nvinfo : EIATTR_VRC_CTA_INIT_COUNT
	.align		4
        /*0068*/ 	.byte	0x02, 0x4a
	.zero		1
	.zero		1


	//----- nvinfo : EIATTR_EXIT_INSTR_OFFSETS
	.align		4
        /*006c*/ 	.byte	0x04, 0x1c
        /*006e*/ 	.short	(.L_121 - .L_120)


	//   ....[0]....
.L_120:
        /*0070*/ 	.word	0x00000150


	//   ....[1]....
        /*0074*/ 	.word	0x00000fa0


	//----- nvinfo : EIATTR_CBANK_PARAM_SIZE
	.align		4
.L_121:
        /*0078*/ 	.byte	0x03, 0x19
        /*007a*/ 	.short	0x0018


	//----- nvinfo : EIATTR_PARAM_CBANK
	.align		4
        /*007c*/ 	.byte	0x04, 0x0a
        /*007e*/ 	.short	(.L_123 - .L_122)
	.align		4
.L_122:
        /*0080*/ 	.word	index@(.nv.constant0._Z9phase_oneILi32EEvPiiiii)
        /*0084*/ 	.short	0x0380
        /*0086*/ 	.short	0x0018


	//----- nvinfo : EIATTR_SW_WAR
	.align		4
.L_123:
        /*0088*/ 	.byte	0x04, 0x36
        /*008a*/ 	.short	(.L_125 - .L_124)
.L_124:
        /*008c*/ 	.word	0x00000008
.L_125:


//--------------------- .nv.info._Z11phase_threeILi24EEvPiiiii --------------------------
	.section	.nv.info._Z11phase_threeILi24EEvPiiiii,"",@"SHT_CUDA_INFO"
	.sectionflags	@""
	.align	4


	//----- nvinfo : EIATTR_CUDA_API_VERSION
	.align		4
        /*0000*/ 	.byte	0x04, 0x37
        /*0002*/ 	.short	(.L_127 - .L_126)
.L_126:
        /*0004*/ 	.word	0x00000082


	//----- nvinfo : EIATTR_KPARAM_INFO
	.align		4
.L_127:
        /*0008*/ 	.byte	0x04, 0x17
        /*000a*/ 	.short	(.L_129 - .L_128)
.L_128:
        /*000c*/ 	.word	0x00000000
        /*0010*/ 	.short	0x0004
        /*0012*/ 	.short	0x0014
        /*0014*/ 	.byte	0x00, 0xf0, 0x11, 0x00


	//----- nvinfo : EIATTR_KPARAM_INFO
	.align		4
.L_129:
        /*0018*/ 	.byte	0x04, 0x17
        /*001a*/ 	.short	(.L_131 - .L_130)
.L_130:
        /*001c*/ 	.word	0x00000000
        /*0020*/ 	.short	0x0003
        /*0022*/ 	.short	0x0010
        /*0024*/ 	.byte	0x00, 0xf0, 0x11, 0x00


	//----- nvinfo : EIATTR_KPARAM_INFO
	.align		4
.L_131:
        /*0028*/ 	.byte	0x04, 0x17
        /*002a*/ 	.short	(.L_133 - .L_132)
.L_132:
        /*002c*/ 	.word	0x00000000
        /*0030*/ 	.short	0x0002
        /*0032*/ 	.short	0x000c
        /*0034*/ 	.byte	0x00, 0xf0, 0x11, 0x00


	//----- nvinfo : EIATTR_KPARAM_INFO
	.align		4
.L_133:
        /*0038*/ 	.byte	0x04, 0x17
        /*003a*/ 	.short	(.L_135 - .L_134)
.L_134:
        /*003c*/ 	.word	0x00000000
        /*0040*/ 	.short	0x0001
        /*0042*/ 	.short	0x0008
        /*0044*/ 	.byte	0x00, 0xf0, 0x11, 0x00


	//----- nvinfo : EIATTR_KPARAM_INFO
	.align		4
.L_135:
        /*0048*/ 	.byte	0x04, 0x17
        /*004a*/ 	.short	(.L_137 - .L_136)
.L_136:
        /*004c*/ 	.word	0x00000000
        /*0050*/ 	.short	0x0000
        /*0052*/ 	.short	0x0000
        /*0054*/ 	.byte	0x00, 0xf5, 0x21, 0x00


	//----- nvinfo : EIATTR_SPARSE_MMA_MASK
	.align		4
.L_137:
        /*0058*/ 	.byte	0x03, 0x50
        /*005a*/ 	.short	0x0000


	//----- nvinfo : EIATTR_MAXREG_COUNT
	.align		4
        /*005c*/ 	.byte	0x03, 0x1b
        /*005e*/ 	.short	0x00ff


	//----- nvinfo : EIATTR_NUM_BARRIERS
	.align		4
        /*0060*/ 	.byte	0x02, 0x4c
        /*0062*/ 	.byte	0x01
	.zero		1


	//----- nvinfo : EIATTR_MERCURY_ISA_VERSION
	.align		4
        /*0064*/ 	.byte	0x03, 0x5f
        /*0066*/ 	.short	0x0101


	//----- nvinfo : EIATTR_VRC_CTA_INIT_COUNT
	.align		4
        /*0068*/ 	.byte	0x02, 0x4a
	.zero		1
	.zero		1


	//----- nvinfo : EIATTR_EXIT_INSTR_OFFSETS
	.align		4
        /*006c*/ 	.byte	0x04, 0x1c
        /*006e*/ 	.short	(.L_139 - .L_138)


	//   ....[0]....
.L_138:
        /*0070*/ 	.word	0x00000060


	//   ....[1]....
        /*0074*/ 	.word	0x000002c0


	//   ....[2]....
        /*0078*/ 	.word	0x000006b0


	//----- nvinfo : EIATTR_CBANK_PARAM_SIZE
	.align		4
.L_139:
        /*007c*/ 	.byte	0x03, 0x19
        /*007e*/ 	.short	0x0018


	//----- nvinfo : EIATTR_PARAM_CBANK
	.align		4
        /*0080*/ 	.byte	0x04, 0x0a
        /*0082*/ 	.short	(.L_141 - .L_140)
	.align		4
.L_140:
        /*0084*/ 	.word	index@(.nv.constant0._Z11phase_threeILi24EEvPiiiii)
        /*0088*/ 	.short	0x0380
        /*008a*/ 	.short	0x0018


	//----- nvinfo : EIATTR_SW_WAR
	.align		4
.L_141:
        /*008c*/ 	.byte	0x04, 0x36
        /*008e*/ 	.short	(.L_143 - .L_142)
.L_142:
        /*0090*/ 	.word	0x00000008
.L_143:


//--------------------- .nv.info._Z9phase_twoILi24EEvPiiiii --------------------------
	.section	.nv.info._Z9phase_twoILi24EEvPiiiii,"",@"SHT_CUDA_INFO"
	.sectionflags	@""
	.align	4


	//----- nvinfo : EIATTR_CUDA_API_VERSION
	.align		4
        /*0000*/ 	.byte	0x04, 0x37
        /*0002*/ 	.short	(.L_145 - .L_144)
.L_144:
        /*0004*/ 	.word	0x00000082


	//----- nvinfo : EIATTR_KPARAM_INFO
	.align		4
.L_145:
        /*0008*/ 	.byte	0x04, 0x17
        /*000a*/ 	.short	(.L_147 - .L_146)
.L_146:
        /*000c*/ 	.word	0x00000000
        /*0010*/ 	.short	0x0004
        /*0012*/ 	.short	0x0014
        /*0014*/ 	.byte	0x00, 0xf0, 0x11, 0x00


	//----- nvinfo : EIATTR_KPARAM_INFO
	.align		4
.L_147:
        /*0018*/ 	.byte	0x04, 0x17
        /*001a*/ 	.short	(.L_149 - .L_148)
.L_148:
        /*001c*/ 	.word	0x00000000
        /*0020*/ 	.short	0x0003
        /*0022*/ 	.short	0x0010
        /*0024*/ 	.byte	0x00, 0xf0, 0x11, 0x00


	//----- nvinfo : EIATTR_KPARAM_INFO
	.align		4
.L_149:
        /*0028*/ 	.byte	0x04, 0x17
        /*002a*/ 	.short	(.L_151 - .L_150)
.L_150:
        /*002c*/ 	.word	0x00000000
        /*0030*/ 	.short	0x0002
        /*0032*/ 	.short	0x000c
        /*0034*/ 	.byte	0x00, 0xf0, 0x11, 0x00


	//----- nvinfo : EIATTR_KPARAM_INFO
	.align		4
.L_151:
        /*0038*/ 	.byte	0x04, 0x17
        /*003a*/ 	.short	(.L_153 - .L_152)
.L_152:
        /*003c*/ 	.word	0x00000000
        /*0040*/ 	.short	0x0001
        /*0042*/ 	.short	0x0008
        /*0044*/ 	.byte	0x00, 0xf0, 0x11, 0x00


	//----- nvinfo : EIATTR_KPARAM_INFO
	.align		4
.L_153:
        /*0048*/ 	.byte	0x04, 0x17
        /*004a*/ 	.short	(.L_155 - .L_154)
.L_154:
        /*004c*/ 	.word	0x00000000
        /*0050*/ 	.short	0x0000
        /*0052*/ 	.short	0x0000
        /*0054*/ 	.byte	0x00, 0xf5, 0x21, 0x00


	//----- nvinfo : EIATTR_SPARSE_MMA_MASK
	.align		4
.L_155:
        /*0058*/ 	.byte	0x03, 0x50
        /*005a*/ 	.short	0x0000


	//----- nvinfo : EIATTR_MAXREG_COUNT
	.align		4
        /*005c*/ 	.byte	0x03, 0x1b
        /*005e*/ 	.short	0x00ff


	//----- nvinfo : EIATTR_NUM_BARRIERS
	.align		4
        /*0060*/ 	.byte	0x02, 0x4c
        /*0062*/ 	.byte	0x01
	.zero		1


	//----- nvinfo : EIATTR_MERCURY_ISA_VERSION
	.align		4
        /*0064*/ 	.byte	0x03, 0x5f
        /*0066*/ 	.short	0x0101


	//----- nvinfo : EIATTR_VRC_CTA_INIT_COUNT
	.align		4
        /*0068*/ 	.byte	0x02, 0x4a
	.zero		1
	.zero		1


	//----- nvinfo : EIATTR_EXIT_INSTR_OFFSETS
	.align		4
        /*006c*/ 	.byte	0x04, 0x1c
        /*006e*/ 	.short	(.L_157 - .L_156)


	//   ....[0]....
.L_156:
        /*0070*/ 	.word	0x00000040


	//   ....[1]....
        /*0074*/ 	.word	0x000002c0


	//   ....[2]....
        /*0078*/ 	.word	0x00001850


	//----- nvinfo : EIATTR_CBANK_PARAM_SIZE
	.align		4
.L_157:
        /*007c*/ 	.byte	0x03, 0x19
        /*007e*/ 	.short	0x0018


	//----- nvinfo : EIATTR_PARAM_CBANK
	.align		4
        /*0080*/ 	.byte	0x04, 0x0a
        /*0082*/ 	.short	(.L_159 - .L_158)
	.align		4
.L_158:
        /*0084*/ 	.word	index@(.nv.constant0._Z9phase_twoILi24EEvPiiiii)
        /*0088*/ 	.short	0x0380
        /*008a*/ 	.short	0x0018


	//----- nvinfo : EIATTR_SW_WAR
	.align		4
.L_159:
        /*008c*/ 	.byte	0x04, 0x36
        /*008e*/ 	.short	(.L_161 - .L_160)
.L_160:
        /*0090*/ 	.word	0x00000008
.L_161:


//--------------------- .nv.info._Z9phase_oneILi24EEvPiiiii --------------------------
	.section	.nv.info._Z9phase_oneILi24EEvPiiiii,"",@"SHT_CUDA_INFO"
	.sectionflags	@""
	.align	4


	//----- nvinfo : EIATTR_CUDA_API_VERSION
	.align		4
        /*0000*/ 	.byte	0x04, 0x37
        /*0002*/ 	.short	(.L_163 - .L_162)
.L_162:
        /*0004*/ 	.word	0x00000082


	//----- nvinfo : EIATTR_KPARAM_INFO
	.align		4
.L_163:
        /*0008*/ 	.byte	0x04, 0x17
        /*000a*/ 	.short	(.L_165 - .L_164)
.L_164:
        /*000c*/ 	.word	0x00000000
        /*0010*/ 	.short	0x0004
        /*0012*/ 	.short	0x0014
        /*0014*/ 	.byte	0x00, 0xf0, 0x11, 0x00


	//----- nvinfo : EIATTR_KPARAM_INFO
	.align		4
.L_165:
        /*0018*/ 	.byte	0x04, 0x17
        /*001a*/ 	.short	(.L_167 - .L_166)
.L_166:
        /*001c*/ 	.word	0x00000000
        /*0020*/ 	.short	0x0003
        /*0022*/ 	.short	0x0010
        /*0024*/ 	.byte	0x00, 0xf0, 0x11, 0x00


	//----- nvinfo : EIATTR_KPARAM_INFO
	.align		4
.L_167:
        /*0028*/ 	.byte	0x04, 0x17
        /*002a*/ 	.short	(.L_169 - .L_168)
.L_168:
        /*002c*/ 	.word	0x00000000
        /*0030*/ 	.short	0x0002
        /*0032*/ 	.short	0x000c
        /*0034*/ 	.byte	0x00, 0xf0, 0x11, 0x00


	//----- nvinfo : EIATTR_KPARAM_INFO
	.align		4
.L_169:
        /*0038*/ 	.byte	0x04, 0x17
        /*003a*/ 	.short	(.L_171 - .L_170)
.L_170:
        /*003c*/ 	.word	0x00000000
        /*0040*/ 	.short	0x0001
        /*0042*/ 	.short	0x0008
        /*0044*/ 	.byte	0x00, 0xf0, 0x11, 0x00


	//----- nvinfo : EIATTR_KPARAM_INFO
	.align		4
.L_171:
        /*0048*/ 	.byte	0x04, 0x17
        /*004a*/ 	.short	(.L_173 - .L_172)
.L_172:
        /*004c*/ 	.word	0x00000000
        /*0050*/ 	.short	0x0000
        /*0052*/ 	.short	0x0000
        /*0054*/ 	.byte	0x00, 0xf5, 0x21, 0x00


	//----- nvinfo : EIATTR_SPARSE_MMA_MASK
	.align		4
.L_173:
        /*0058*/ 	.byte	0x03, 0x50
        /*005a*/ 	.short	0x0000


	//----- nvinfo : EIATTR_MAXREG_COUNT
	.align		4
        /*005c*/ 	.byte	0x03, 0x1b
        /*005e*/ 	.short	0x00ff


	//----- nvinfo : EIATTR_NUM_BARRIERS
	.align		4
        /*0060*/ 	.byte	0x02, 0x4c
        /*0062*/ 	.byte	0x01
	.zero		1


	//----- nvinfo : EIATTR_MERCURY_ISA_VERSION
	.align		4
        /*0064*/ 	.byte	0x03, 0x5f
        /*0066*/ 	.short	0x0101


	//----- nvinfo : EIATTR_VRC_CTA_INIT_COUNT
	.align		4
        /*0068*/ 	.byte	0x02, 0x4a
	.zero		1
	.zero		1


	//----- nvinfo : EIATTR_EXIT_INSTR_OFFSETS
	.align		4
        /*006c*/ 	.byte	0x04, 0x1c
        /*006e*/ 	.short	(.L_175 - .L_174)


	//   ....[0]....
.L_174:
        /*0070*/ 	.word	0x00000150


	//   ....[1]....
        /*0074*/ 	.word	0x00000c20


	//----- nvinfo : EIATTR_CBANK_PARAM_SIZE
	.align		4
.L_175:
        /*0078*/ 	.byte	0x03, 0x19
        /*007a*/ 	.short	0x0018


	//----- nvinfo : EIATTR_PARAM_CBANK
	.align		4
        /*007c*/ 	.byte	0x04, 0x0a
        /*007e*/ 	.short	(.L_177 - .L_176)
	.align		4
.L_176:
        /*0080*/ 	.word	index@(.nv.constant0._Z9phase_oneILi24EEvPiiiii)
        /*0084*/ 	.short	0x0380
        /*0086*/ 	.short	0x0018


	//----- nvinfo : EIATTR_SW_WAR
	.align		4
.L_177:
        /*0088*/ 	.byte	0x04, 0x36
        /*008a*/ 	.short	(.L_179 - .L_178)
.L_178:
        /*008c*/ 	.word	0x00000008
.L_179:


//--------------------- .nv.info._Z11phase_threeILi16EEvPiiiii --------------------------
	.section	.nv.info._Z11phase_threeILi16EEvPiiiii,"",@"SHT_CUDA_INFO"
	.sectionflags	@""
	.align	4


	//----- nvinfo : EIATTR_CUDA_API_VERSION
	.align		4
        /*0000*/ 	.byte	0x04, 0x37
        /*0002*/ 	.short	(.L_181 - .L_180)
.L_180:
        /*0004*/ 	.word	0x00000082


	//----- nvinfo : EIATTR_KPARAM_INFO
	.align		4
.L_181:
        /*0008*/ 	.byte	0x04, 0x17
        /*000a*/ 	.short	(.L_183 - .L_182)
.L_182:
        /*000c*/ 	.word	0x00000000
        /*0010*/ 	.short	0x0004
        /*0012*/ 	.short	0x0014
        /*0014*/ 	.byte	0x00, 0xf0, 0x11, 0x00


	//----- nvinfo : EIATTR_KPARAM_INFO
	.align		4
.L_183:
        /*0018*/ 	.byte	0x04, 0x17
        /*001a*/ 	.short	(.L_185 - .L_184)
.L_184:
        /*001c*/ 	.word	0x00000000
        /*0020*/ 	.short	0x0003
        /*0022*/ 	.short	0x0010
        /*0024*/ 	.byte	0x00, 0xf0, 0x11, 0x00


	//----- nvinfo : EIATTR_KPARAM_INFO
	.align		4
.L_185:
        /*0028*/ 	.byte	0x04, 0x17
        /*002a*/ 	.short	(.L_187 - .L_186)
.L_186:
        /*002c*/ 	.word	0x00000000
        /*0030*/ 	.short	0x0002
        /*0032*/ 	.short	0x000c
        /*0034*/ 	.byte	0x00, 0xf0, 0x11, 0x00


	//----- nvinfo : EIATTR_KPARAM_INFO
	.align		4
.L_187:
        /*0038*/ 	.byte	0x04, 0x17
        /*003a*/ 	.short	(.L_189 - .L_188)
.L_188:
        /*003c*/ 	.word	0x00000000
        /*0040*/ 	.short	0x0001
        /*0042*/ 	.short	0x0008
        /*0044*/ 	.byte	0x00, 0xf0, 0x11, 0x00


	//----- nvinfo : EIATTR_KPARAM_INFO
	.align		4
.L_189:
        /*0048*/ 	.byte	0x04, 0x17
        /*004a*/ 	.short	(.L_191 - .L_190)
.L_190:
        /*004c*/ 	.word	0x00000000
        /*0050*/ 	.short	0x0000
        /*0052*/ 	.short	0x0000
        /*0054*/ 	.byte	0x00, 0xf5, 0x21, 0x00


	//----- nvinfo : EIATTR_SPARSE_MMA_MASK
	.align		4
.L_191:
        /*0058*/ 	.byte	0x03, 0x50
        /*005a*/ 	.short	0x0000


	//----- nvinfo : EIATTR_MAXREG_COUNT
	.align		4
        /*005c*/ 	.byte	0x03, 0x1b
        /*005e*/ 	.short	0x00ff


	//----- nvinfo : EIATTR_NUM_BARRIERS
	.align		4
        /*0060*/ 	.byte	0x02, 0x4c
        /*0062*/ 	.byte	0x01
	.zero		1


	//----- nvinfo : EIATTR_MERCURY_ISA_VERSION
	.align		4
        /*0064*/ 	.byte	0x03, 0x5f
        /*0066*/ 	.short	0x0101


	//----- nvinfo : EIATTR_VRC_CTA_INIT_COUNT
	.align		4
        /*0068*/ 	.byte	0x02, 0x4a
	.zero		1
	.zero		1


	//----- nvinfo : EIATTR_EXIT_INSTR_OFFSETS
	.align		4
        /*006c*/ 	.byte	0x04, 0x1c
        /*006e*/ 	.short	(.L_193 - .L_192)


	//   ....[0]....
.L_192:
        /*0070*/ 	.word	0x00000060


	//   ....[1]....
        /*0074*/ 	.word	0x000002c0


	//   ....[2]....
        /*0078*/ 	.word	0x00000590


	//----- nvinfo : EIATTR_CBANK_PARAM_SIZE
	.align		4
.L_193:
        /*007c*/ 	.byte	0x03, 0x19
        /*007e*/ 	.short	0x0018


	//----- nvinfo : EIATTR_PARAM_CBANK
	.align		4
        /*0080*/ 	.byte	0x04, 0x0a
        /*0082*/ 	.short	(.L_195 - .L_194)
	.align		4
.L_194:
        /*0084*/ 	.word	index@(.nv.constant0._Z11phase_threeILi16EEvPiiiii)
        /*0088*/ 	.short	0x0380
        /*008a*/ 	.short	0x0018


	//----- nvinfo : EIATTR_SW_WAR
	.align		4
.L_195:
        /*008c*/ 	.byte	0x04, 0x36
        /*008e*/ 	.short	(.L_197 - .L_196)
.L_196:
        /*0090*/ 	.word	0x00000008
.L_197:


//--------------------- .nv.info._Z9phase_twoILi16EEvPiiiii --------------------------
	.section	.nv.info._Z9phase_twoILi16EEvPiiiii,"",@"SHT_CUDA_INFO"
	.sectionflags	@""
	.align	4


	//----- nvinfo : EIATTR_CUDA_API_VERSION
	.align		4
        /*0000*/ 	.byte	0x04, 0x37
        /*0002*/ 	.short	(.L_199 - .L_198)
.L_198:
        /*0004*/ 	.word	0x00000082


	//----- nvinfo : EIATTR_KPARAM_INFO
	.align		4
.L_199:
        /*0008*/ 	.byte	0x04, 0x17
        /*000a*/ 	.short	(.L_201 - .L_200)
.L_200:
        /*000c*/ 	.word	0x00000000
        /*0010*/ 	.short	0x0004
        /*0012*/ 	.short	0x0014
        /*0014*/ 	.byte	0x00, 0xf0, 0x11, 0x00


	//----- nvinfo : EIATTR_KPARAM_INFO
	.align		4
.L_201:
        /*0018*/ 	.byte	0x04, 0x17
        /*001a*/ 	.short	(.L_203 - .L_202)
.L_202:
        /*001c*/ 	.word	0x00000000
        /*0020*/ 	.short	0x0003
        /*0022*/ 	.short	0x0010
        /*0024*/ 	.byte	0x00, 0xf0, 0x11, 0x00


	//----- nvinfo : EIATTR_KPARAM_INFO
	.align		4
.L_203:
        /*0028*/ 	.byte	0x04, 0x17
        /*002a*/ 	.short	(.L_205 - .L_204)
.L_204:
        /*002c*/ 	.word	0x00000000
        /*0030*/ 	.short	0x0002
        /*0032*/ 	.short	0x000c
        /*0034*/ 	.byte	0x00, 0xf0, 0x11, 0x00


	//----- nvinfo : EIATTR_KPARAM_INFO
	.align		4
.L_205:
        /*0038*/ 	.byte	0x04, 0x17
        /*003a*/ 	.short	(.L_207 - .L_206)
.L_206:
        /*003c*/ 	.word	0x00000000
        /*0040*/ 	.short	0x0001
        /*0042*/ 	.short	0x0008
        /*0044*/ 	.byte	0x00, 0xf0, 0x11, 0x00


	//----- nvinfo : EIATTR_KPARAM_INFO
	.align		4
.L_207:
        /*0048*/ 	.byte	0x04, 0x17
        /*004a*/ 	.short	(.L_209 - .L_208)
.L_208:
        /*004c*/ 	.word	0x00000000
        /*0050*/ 	.short	0x0000
        /*0052*/ 	.short	0x0000
        /*0054*/ 	.byte	0x00, 0xf5, 0x21, 0x00


	//----- nvinfo : EIATTR_SPARSE_MMA_MASK
	.align		4
.L_209:
        /*0058*/ 	.byte	0x03, 0x50
        /*005a*/ 	.short	0x0000


	//----- nvinfo : EIATTR_MAXREG_COUNT
	.align		4
        /*005c*/ 	.byte	0x03, 0x1b
        /*005e*/ 	.short	0x00ff


	//----- nvinfo : EIATTR_NUM_BARRIERS
	.align		4
        /*0060*/ 	.byte	0x02, 0x4c
        /*0062*/ 	.byte	0x01
	.zero		1


	//----- nvinfo : EIATTR_MERCURY_ISA_VERSION
	.align		4
        /*0064*/ 	.byte	0x03, 0x5f
        /*0066*/ 	.short	0x0101


	//----- nvinfo : EIATTR_VRC_CTA_INIT_COUNT
	.align		4
        /*0068*/ 	.byte	0x02, 0x4a
	.zero		1
	.zero		1


	//----- nvinfo : EIATTR_EXIT_INSTR_OFFSETS
	.align		4
        /*006c*/ 	.byte	0x04, 0x1c
        /*006e*/ 	.short	(.L_211 - .L_210)


	//   ....[0]....
.L_210:
        /*0070*/ 	.word	0x00000040


	//   ....[1]....
        /*0074*/ 	.word	0x000002c0


	//   ....[2]....
        /*0078*/ 	.word	0x00001150


	//----- nvinfo : EIATTR_CBANK_PARAM_SIZE
	.align		4
.L_211:
        /*007c*/ 	.byte	0x03, 0x19
        /*007e*/ 	.short	0x0018


	//----- nvinfo : EIATTR_PARAM_CBANK
	.align		4
        /*0080*/ 	.byte	0x04, 0x0a
        /*0082*/ 	.short	(.L_213 - .L_212)
	.align		4
.L_212:
        /*0084*/ 	.word	index@(.nv.constant0._Z9phase_twoILi16EEvPiiiii)
        /*0088*/ 	.short	0x0380
        /*008a*/ 	.short	0x0018


	//----- nvinfo : EIATTR_SW_WAR
	.align		4
.L_213:
        /*008c*/ 	.byte	0x04, 0x36
        /*008e*/ 	.short	(.L_215 - .L_214)
.L_214:
        /*0090*/ 	.word	0x00000008
.L_215:


//--------------------- .nv.info._Z9phase_oneILi16EEvPiiiii --------------------------
	.section	.nv.info._Z9phase_oneILi16EEvPiiiii,"",@"SHT_CUDA_INFO"
	.sectionflags	@""
	.align	4


	//----- nvinfo : EIATTR_CUDA_API_VERSION
	.align		4
        /*0000*/ 	.byte	0x04, 0x37
        /*0002*/ 	.short	(.L_217 - .L_216)
.L_216:
        /*0004*/ 	.word	0x00000082


	//----- nvinfo : EIATTR_KPARAM_INFO
	.align		4
.L_217:
        /*0008*/ 	.byte	0x04, 0x17
        /*000a*/ 	.short	(.L_219 - .L_218)
.L_218:
        /*000c*/ 	.word	0x00000000
        /*0010*/ 	.short	0x0004
        /*0012*/ 	.short	0x0014
        /*0014*/ 	.byte	0x00, 0xf0, 0x11, 0x00


	//----- nvinfo : EIATTR_KPARAM_INFO
	.align		4
.L_219:
        /*0018*/ 	.byte	0x04, 0x17
        /*001a*/ 	.short	(.L_221 - .L_220)
.L_220:
        /*001c*/ 	.word	0x00000000
        /*0020*/ 	.short	0x0003
        /*0022*/ 	.short	0x0010
        /*0024*/ 	.byte	0x00, 0xf0, 0x11, 0x00


	//----- nvinfo : EIATTR_KPARAM_INFO
	.align		4
.L_221:
        /*0028*/ 	.byte	0x04, 0x17
        /*002a*/ 	.short	(.L_223 - .L_222)
.L_222:
        /*002c*/ 	.word	0x00000000
        /*0030*/ 	.short	0x0002
        /*0032*/ 	.short	0x000c
        /*0034*/ 	.byte	0x00, 0xf0, 0x11, 0x00


	//----- nvinfo : EIATTR_KPARAM_INFO
	.align		4
.L_223:
        /*0038*/ 	.byte	0x04, 0x17
        /*003a*/ 	.short	(.L_225 - .L_224)
.L_224:
        /*003c*/ 	.word	0x00000000
        /*0040*/ 	.short	0x0001
        /*0042*/ 	.short	0x0008
        /*0044*/ 	.byte	0x00, 0xf0, 0x11, 0x00


	//----- nvinfo : EIATTR_KPARAM_INFO
	.align		4
.L_225:
        /*0048*/ 	.byte	0x04, 0x17
        /*004a*/ 	.short	(.L_227 - .L_226)
.L_226:
        /*004c*/ 	.word	0x00000000
        /*0050*/ 	.short	0x0000
        /*0052*/ 	.short	0x0000
        /*0054*/ 	.byte	0x00, 0xf5, 0x21, 0x00


	//----- nvinfo : EIATTR_SPARSE_MMA_MASK
	.align		4
.L_227:
        /*0058*/ 	.byte	0x03, 0x50
        /*005a*/ 	.short	0x0000


	//----- nvinfo : EIATTR_MAXREG_COUNT
	.align		4
        /*005c*/ 	.byte	0x03, 0x1b
        /*005e*/ 	.short	0x00ff


	//----- nvinfo : EIATTR_NUM_BARRIERS
	.align		4
        /*0060*/ 	.byte	0x02, 0x4c
        /*0062*/ 	.byte	0x01
	.zero		1


	//----- nvinfo : EIATTR_MERCURY_ISA_VERSION
	.align		4
        /*0064*/ 	.byte	0x03, 0x5f
        /*0066*/ 	.short	0x0101


	//----- nvinfo : EIATTR_VRC_CTA_INIT_COUNT
	.align		4
        /*0068*/ 	.byte	0x02, 0x4a
	.zero		1
	.zero		1


	//----- nvinfo : EIATTR_EXIT_INSTR_OFFSETS
	.align		4
        /*006c*/ 	.byte	0x04, 0x1c
        /*006e*/ 	.short	(.L_229 - .L_228)


	//   ....[0]....
.L_228:
        /*0070*/ 	.word	0x00000150


	//   ....[1]....
        /*0074*/ 	.word	0x000008a0


	//----- nvinfo : EIATTR_CBANK_PARAM_SIZE
	.align		4
.L_229:
        /*0078*/ 	.byte	0x03, 0x19
        /*007a*/ 	.short	0x0018


	//----- nvinfo : EIATTR_PARAM_CBANK
	.align		4
        /*007c*/ 	.byte	0x04, 0x0a
        /*007e*/ 	.short	(.L_231 - .L_230)
	.align		4
.L_230:
        /*0080*/ 	.word	index@(.nv.constant0._Z9phase_oneILi16EEvPiiiii)
        /*0084*/ 	.short	0x0380
        /*0086*/ 	.short	0x0018


	//----- nvinfo : EIATTR_SW_WAR
	.align		4
.L_231:
        /*0088*/ 	.byte	0x04, 0x36
        /*008a*/ 	.short	(.L_233 - .L_232)
.L_232:
        /*008c*/ 	.word	0x00000008
.L_233:


//--------------------- .nv.info._Z11phase_threeILi8EEvPiiiii --------------------------
	.section	.nv.info._Z11phase_threeILi8EEvPiiiii,"",@"SHT_CUDA_INFO"
	.sectionflags	@""
	.align	4


	//----- nvinfo : EIATTR_CUDA_API_VERSION
	.align		4
        /*0000*/ 	.byte	0x04, 0x37
        /*0002*/ 	.short	(.L_235 - .L_234)
.L_234:
        /*0004*/ 	.word	0x00000082


	//----- nvinfo : EIATTR_KPARAM_INFO
	.align		4
.L_235:
        /*0008*/ 	.byte	0x04, 0x17
        /*000a*/ 	.short	(.L_237 - .L_236)
.L_236:
        /*000c*/ 	.word	0x00000000
        /*0010*/ 	.short	0x0004
        /*0012*/ 	.short	0x0014
        /*0014*/ 	.byte	0x00, 0xf0, 0x11, 0x00


	//----- nvinfo : EIATTR_KPARAM_INFO
	.align		4
.L_237:
        /*0018*/ 	.byte	0x04, 0x17
        /*001a*/ 	.short	(.L_239 - .L_238)
.L_238:
        /*001c*/ 	.word	0x00000000
        /*0020*/ 	.short	0x0003
        /*0022*/ 	.short	0x0010
        /*0024*/ 	.byte	0x00, 0xf0, 0x11, 0x00


	//----- nvinfo : EIATTR_KPARAM_INFO
	.align		4
.L_239:
        /*0028*/ 	.byte	0x04, 0x17
        /*002a*/ 	.short	(.L_241 - .L_240)
.L_240:
        /*002c*/ 	.word	0x00000000
        /*0030*/ 	.short	0x0002
        /*0032*/ 	.short	0x000c
        /*0034*/ 	.byte	0x00, 0xf0, 0x11, 0x00


	//----- nvinfo : EIATTR_KPARAM_INFO
	.align		4
.L_241:
        /*0038*/ 	.byte	0x04, 0x17
        /*003a*/ 	.short	(.L_243 - .L_242)
.L_242:
        /*003c*/ 	.word	0x00000000
        /*0040*/ 	.short	0x0001
        /*0042*/ 	.short	0x0008
        /*0044*/ 	.byte	0x00, 0xf0, 0x11, 0x00


	//----- nvinfo : EIATTR_KPARAM_INFO
	.align		4
.L_243:
        /*0048*/ 	.byte	0x04, 0x17
        /*004a*/ 	.short	(.L_245 - .L_244)
.L_244:
        /*004c*/ 	.word	0x00000000
        /*0050*/ 	.short	0x0000
        /*0052*/ 	.short	0x0000
        /*0054*/ 	.byte	0x00, 0xf5, 0x21, 0x00


	//----- nvinfo : EIATTR_SPARSE_MMA_MASK
	.align		4
.L_245:
        /*0058*/ 	.byte	0x03, 0x50
        /*005a*/ 	.short	0x0000


	//----- nvinfo : EIATTR_MAXREG_COUNT
	.align		4
        /*005c*/ 	.byte	0x03, 0x1b
        /*005e*/ 	.short	0x00ff


	//----- nvinfo : EIATTR_NUM_BARRIERS
	.align		4
        /*0060*/ 	.byte	0x02, 0x4c
        /*0062*/ 	.byte	0x01
	.zero		1


	//----- nvinfo : EIATTR_MERCURY_ISA_VERSION
	.align		4
        /*0064*/ 	.byte	0x03, 0x5f
        /*0066*/ 	.short	0x0101


	//----- nvinfo : EIATTR_VRC_CTA_INIT_COUNT
	.align		4
        /*0068*/ 	.byte	0x02, 0x4a
	.zero		1
	.zero		1


	//----- nvinfo : EIATTR_EXIT_INSTR_OFFSETS
	.align		4
        /*006c*/ 	.byte	0x04, 0x1c
        /*006e*/ 	.short	(.L_247 - .L_246)


	//   ....[0]....
.L_246:
        /*0070*/ 	.word	0x00000060


	//   ....[1]....
        /*0074*/ 	.word	0x000002c0


	//   ....[2]....
        /*0078*/ 	.word	0x00000470


	//----- nvinfo : EIATTR_CBANK_PARAM_SIZE
	.align		4
.L_247:
        /*007c*/ 	.byte	0x03, 0x19
        /*007e*/ 	.short	0x0018


	//----- nvinfo : EIATTR_PARAM_CBANK
	.align		4
        /*0080*/ 	.byte	0x04, 0x0a
        /*0082*/ 	.short	(.L_249 - .L_248)
	.align		4
.L_248:
        /*0084*/ 	.word	index@(.nv.constant0._Z11phase_threeILi8EEvPiiiii)
        /*0088*/ 	.short	0x0380
        /*008a*/ 	.short	0x0018


	//----- nvinfo : EIATTR_SW_WAR
	.align		4
.L_249:
        /*008c*/ 	.byte	0x04, 0x36
        /*008e*/ 	.short	(.L_251 - .L_250)
.L_250:
        /*0090*/ 	.word	0x00000008
.L_251:


//--------------------- .nv.info._Z9phase_twoILi8EEvPiiiii --------------------------
	.section	.nv.info._Z9phase_twoILi8EEvPiiiii,"",@"SHT_CUDA_INFO"
	.sectionflags	@""
	.align	4


	//----- nvinfo : EIATTR_CUDA_API_VERSION
	.align		4
        /*0000*/ 	.byte	0x04, 0x37
        /*0002*/ 	.short	(.L_253 - .L_252)
.L_252:
        /*0004*/ 	.word	0x00000082


	//----- nvinfo : EIATTR_KPARAM_INFO
	.align		4
.L_253:
        /*0008*/ 	.byte	0x04, 0x17
        /*000a*/ 	.short	(.L_255 - .L_254)
.L_254:
        /*000c*/ 	.word	0x00000000
        /*0010*/ 	.short	0x0004
        /*0012*/ 	.short	0x0014
        /*0014*/ 	.byte	0x00, 0xf0, 0x11, 0x00


	//----- nvinfo : EIATTR_KPARAM_INFO
	.align		4
.L_255:
        /*0018*/ 	.byte	0x04, 0x17
        /*001a*/ 	.short	(.L_257 - .L_256)
.L_256:
        /*001c*/ 	.word	0x00000000
        /*0020*/ 	.short	0x0003
        /*0022*/ 	.short	0x0010
        /*0024*/ 	.byte	0x00, 0xf0, 0x11, 0x00


	//----- nvinfo : EIATTR_KPARAM_INFO
	.align		4
.L_257:
        /*0028*/ 	.byte	0x04, 0x17
        /*002a*/ 	.short	(.L_259 - .L_258)
.L_258:
        /*002c*/ 	.word	0x00000000
        /*0030*/ 	.short	0x0002
        /*0032*/ 	.short	0x000c
        /*0034*/ 	.byte	0x00, 0xf0, 0x11, 0x00


	//----- nvinfo : EIATTR_KPARAM_INFO
	.align		4
.L_259:
        /*0038*/ 	.byte	0x04, 0x17
        /*003a*/ 	.short	(.L_261 - .L_260)
.L_260:
        /*003c*/ 	.word	0x00000000
        /*0040*/ 	.short	0x0001
        /*0042*/ 	.short	0x0008
        /*0044*/ 	.byte	0x00, 0xf0, 0x11, 0x00


	//----- nvinfo : EIATTR_KPARAM_INFO
	.align		4
.L_261:
        /*0048*/ 	.byte	0x04, 0x17
        /*004a*/ 	.short	(.L_263 - .L_262)
.L_262:
        /*004c*/ 	.word	0x00000000
        /*0050*/ 	.short	0x0000
        /*0052*/ 	.short	0x0000
        /*0054*/ 	.byte	0x00, 0xf5, 0x21, 0x00


	//----- nvinfo : EIATTR_SPARSE_MMA_MASK
	.align		4
.L_263:
        /*0058*/ 	.byte	0x03, 0x50
        /*005a*/ 	.short	0x0000


	//----- nvinfo : EIATTR_MAXREG_COUNT
	.align		4
        /*005c*/ 	.byte	0x03, 0x1b
        /*005e*/ 	.short	0x00ff


	//----- nvinfo : EIATTR_NUM_BARRIERS
	.align		4
        /*0060*/ 	.byte	0x02, 0x4c
        /*0062*/ 	.byte	0x01
	.zero		1


	//----- nvinfo : EIATTR_MERCURY_ISA_VERSION
	.align		4
        /*0064*/ 	.byte	0x03, 0x5f
        /*0066*/ 	.short	0x0101


	//----- nvinfo : EIATTR_VRC_CTA_INIT_COUNT
	.align		4
        /*0068*/ 	.byte	0x02, 0x4a
	.zero		1
	.zero		1


	//----- nvinfo : EIATTR_EXIT_INSTR_OFFSETS
	.align		4
        /*006c*/ 	.byte	0x04, 0x1c
        /*006e*/ 	.short	(.L_265 - .L_264)


	//   ....[0]....
.L_264:
        /*0070*/ 	.word	0x00000040


	//   ....[1]....
        /*0074*/ 	.word	0x000002c0


	//   ....[2]....
        /*0078*/ 	.word	0x00000a50


	//----- nvinfo : EIATTR_CBANK_PARAM_SIZE
	.align		4
.L_265:
        /*007c*/ 	.byte	0x03, 0x19
        /*007e*/ 	.short	0x0018


	//----- nvinfo : EIATTR_PARAM_CBANK
	.align		4
        /*0080*/ 	.byte	0x04, 0x0a
        /*0082*/ 	.short	(.L_267 - .L_266)
	.align		4
.L_266:
        /*0084*/ 	.word	index@(.nv.constant0._Z9phase_twoILi8EEvPiiiii)
        /*0088*/ 	.short	0x0380
        /*008a*/ 	.short	0x0018


	//----- nvinfo : EIATTR_SW_WAR
	.align		4
.L_267:
        /*008c*/ 	.byte	0x04, 0x36
        /*008e*/ 	.short	(.L_269 - .L_268)
.L_268:
        /*0090*/ 	.word	0x00000008
.L_269:


//--------------------- .nv.info._Z9phase_oneILi8EEvPiiiii --------------------------
	.section	.nv.info._Z9phase_oneILi8EEvPiiiii,"",@"SHT_CUDA_INFO"
	.sectionflags	@""
	.align	4


	//----- nvinfo : EIATTR_CUDA_API_VERSION
	.align		4
        /*0000*/ 	.byte	0x04, 0x37
        /*0002*/ 	.short	(.L_271 - .L_270)
.L_270:
        /*0004*/ 	.word	0x00000082


	//----- nvinfo : EIATTR_KPARAM_INFO
	.align		4
.L_271:
        /*0008*/ 	.byte	0x04, 0x17
        /*000a*/ 	.short	(.L_273 - .L_272)
.L_272:
        /*000c*/ 	.word	0x00000000
        /*0010*/ 	.short	0x0004
        /*0012*/ 	.short	0x0014
        /*0014*/ 	.byte	0x00, 0xf0, 0x11, 0x00


	//----- nvinfo : EIATTR_KPARAM_INFO
	.align		4
.L_273:
        /*0018*/ 	.byte	0x04, 0x17
        /*001a*/ 	.short	(.L_275 - .L_274)
.L_274:
        /*001c*/ 	.word	0x00000000
        /*0020*/ 	.short	0x0003
        /*0022*/ 	.short	0x0010
        /*0024*/ 	.byte	0x00, 0xf0, 0x11, 0x00


	//----- nvinfo : EIATTR_KPARAM_INFO
	.align		4
.L_275:
        /*0028*/ 	.byte	0x04, 0x17
        /*002a*/ 	.short	(.L_277 - .L_276)
.L_276:
        /*002c*/ 	.word	0x00000000
        /*0030*/ 	.short	0x0002
        /*0032*/ 	.short	0x000c
        /*0034*/ 	.byte	0x00, 0xf0, 0x11, 0x00


	//----- nvinfo : EIATTR_KPARAM_INFO
	.align		4
.L_277:
        /*0038*/ 	.byte	0x04, 0x17
        /*003a*/ 	.short	(.L_279 - .L_278)
.L_278:
        /*003c*/ 	.word	0x00000000
        /*0040*/ 	.short	0x0001
        /*0042*/ 	.short	0x0008
        /*0044*/ 	.byte	0x00, 0xf0, 0x11, 0x00


	//----- nvinfo : EIATTR_KPARAM_INFO
	.align		4
.L_279:
        /*0048*/ 	.byte	0x04, 0x17
        /*004a*/ 	.short	(.L_281 - .L_280)
.L_280:
        /*004c*/ 	.word	0x00000000
        /*0050*/ 	.short	0x0000
        /*0052*/ 	.short	0x0000
        /*0054*/ 	.byte	0x00, 0xf5, 0x21, 0x00


	//----- nvinfo : EIATTR_SPARSE_MMA_MASK
	.align		4
.L_281:
        /*0058*/ 	.byte	0x03, 0x50
        /*005a*/ 	.short	0x0000


	//----- nvinfo : EIATTR_MAXREG_COUNT
	.align		4
        /*005c*/ 	.byte	0x03, 0x1b
        /*005e*/ 	.short	0x00ff


	//----- nvinfo : EIATTR_NUM_BARRIERS
	.align		4
        /*0060*/ 	.byte	0x02, 0x4c
        /*0062*/ 	.byte	0x01
	.zero		1


	//----- nvinfo : EIATTR_MERCURY_ISA_VERSION
	.align		4
        /*0064*/ 	.byte	0x03, 0x5f
        /*0066*/ 	.short	0x0101


	//----- nvinfo : EIATTR_VRC_CTA_INIT_COUNT
	.align		4
        /*0068*/ 	.byte	0x02, 0x4a
	.zero		1
	.zero		1


	//----- nvinfo : EIATTR_EXIT_INSTR_OFFSETS
	.align		4
        /*006c*/ 	.byte	0x04, 0x1c
        /*006e*/ 	.short	(.L_283 - .L_282)


	//   ....[0]....
.L_282:
        /*0070*/ 	.word	0x00000150


	//   ....[1]....
        /*0074*/ 	.word	0x00000520


	//----- nvinfo : EIATTR_CBANK_PARAM_SIZE
	.align		4
.L_283:
        /*0078*/ 	.byte	0x03, 0x19
        /*007a*/ 	.short	0x0018


	//----- nvinfo : EIATTR_PARAM_CBANK
	.align		4
        /*007c*/ 	.byte	0x04, 0x0a
        /*007e*/ 	.short	(.L_285 - .L_284)
	.align		4
.L_284:
        /*0080*/ 	.word	index@(.nv.constant0._Z9phase_oneILi8EEvPiiiii)
        /*0084*/ 	.short	0x0380
        /*0086*/ 	.short	0x0018


	//----- nvinfo : EIATTR_SW_WAR
	.align		4
.L_285:
        /*0088*/ 	.byte	0x04, 0x36
        /*008a*/ 	.short	(.L_287 - .L_286)
.L_286:
        /*008c*/ 	.word	0x00000008
.L_287:


//--------------------- .nv.callgraph             --------------------------
	.section	.nv.callgraph,"",@"SHT_CUDA_CALLGRAPH"
	.align	4
	.sectionentsize	8
	.align		4
        /*0000*/ 	.word	0x00000000
	.align		4
        /*0004*/ 	.word	0xffffffff
	.align		4
        /*0008*/ 	.word	0x00000000
	.align		4
        /*000c*/ 	.word	0xfffffffe
	.align		4
        /*0010*/ 	.word	0x00000000
	.align		4
        /*0014*/ 	.word	0xfffffffd
	.align		4
        /*0018*/ 	.word	0x00000000
	.align		4
        /*001c*/ 	.word	0xfffffffc


//--------------------- .text._Z11phase_threeILi32EEvPiiiii --------------------------
	.section	.text._Z11phase_threeILi32EEvPiiiii,"ax",@progbits
	.align	128
        .global         _Z11phase_threeILi32EEvPiiiii
        .type           _Z11phase_threeILi32EEvPiiiii,@function
        .size           _Z11phase_threeILi32EEvPiiiii,(.L_x_20 - _Z11phase_threeILi32EEvPiiiii)
        .other          _Z11phase_threeILi32EEvPiiiii,@"STO_CUDA_ENTRY STV_DEFAULT"
_Z11phase_threeILi32EEvPiiiii:
.text._Z11phase_threeILi32EEvPiiiii:
[----:B------:R-:W-:Y:S01]  /*0000*/  LDC R1, c[0x0][0x37c] ;  /* 0x0000df00ff017b82 */ /* 0x000fe20000000800 */
[----:B------:R-:W0:Y:S01]  /*0010*/  S2R R9, SR_CTAID.Y ;  /* 0x0000000000097919 */ /* 0x000e220000002600 */
[----:B------:R-:W0:Y:S01]  /*0020*/  LDCU UR4, c[0x0][0x388] ;  /* 0x00007100ff0477ac */ /* 0x000e220008000800 */
[----:B------:R-:W1:Y:S01]  /*0030*/  S2R R0, SR_CTAID.X ;  /* 0x0000000000007919 */ /* 0x000e620000002500 */
[----:B0-----:R-:W-:-:S04]  /*0040*/  ISETP.NE.AND P0, PT, R9, UR4, PT ;  /* 0x0000000409007c0c */ /* 0x001fc8000bf05270 */
[----:B-1----:R-:W-:-:S13]  /*0050*/  ISETP.EQ.OR P0, PT, R0, UR4, !P0 ;  /* 0x0000000400007c0c */ /* 0x002fda000c702670 */
[----:B------:R-:W-:Y:S05]  /*0060*/  @P0 EXIT ;  /* 0x000000000000094d */ /* 0x000fea0003800000 */
[----:B------:R-:W0:Y:S01]  /*0070*/  S2R R3, SR_TID.X ;  /* 0x0000000000037919 */ /* 0x000e220000002100 */
[----:B------:R-:W0:Y:S01]  /*0080*/  LDCU.64 UR10, c[0x0][0x390] ;  /* 0x00007200ff0a77ac */ /* 0x000e220008000a00 */
[----:B------:R-:W-:Y:S01]  /*0090*/  IMAD.MOV.U32 R10, RZ, RZ, 0x3b9aca00 ;  /* 0x3b9aca00ff0a7424 */ /* 0x000fe200078e00ff */
[----:B------:R-:W1:Y:S01]  /*00a0*/  S2R R12, SR_TID.Y ;  /* 0x00000000000c7919 */ /* 0x000e620000002200 */
[----:B------:R-:W2:Y:S01]  /*00b0*/  LDCU.64 UR8, c[0x0][0x358] ;  /* 0x00006b00ff0877ac */ /* 0x000ea20008000a00 */
[----:B0-----:R-:W-:Y:S02]  /*00c0*/  VIADD R2, R3, UR11 ;  /* 0x0000000b03027c36 */ /* 0x001fe40008000000 */
[----:B------:R-:W-:Y:S02]  /*00d0*/  IMAD R0, R0, 0x20, R3 ;  /* 0x0000002000007824 */ /* 0x000fe400078e0203 */
[----:B-1----:R-:W-:Y:S02]  /*00e0*/  IMAD R9, R9, 0x20, R12 ;  /* 0x0000002009097824 */ /* 0x002fe400078e020c */
[----:B------:R-:W-:-:S03]  /*00f0*/  VIADD R11, R12, UR11 ;  /* 0x0000000b0c0b7c36 */ /* 0x000fc60008000000 */
[----:B------:R-:W-:Y:S02]  /*0100*/  VIMNMX R4, PT, PT, R9, R2, !PT ;  /* 0x0000000209047248 */ /* 0x000fe40007fe0100 */
[----:B------:R-:W-:Y:S02]  /*0110*/  VIMNMX R5, PT, PT, R0, R11, !PT ;  /* 0x0000000b00057248 */ /* 0x000fe40007fe0100 */
[----:B------:R-:W-:Y:S02]  /*0120*/  ISETP.GE.AND P0, PT, R4, UR10, PT ;  /* 0x0000000a04007c0c */ /* 0x000fe4000bf06270 */
[----:B------:R-:W-:-:S11]  /*0130*/  ISETP.GE.AND P1, PT, R5, UR10, PT ;  /* 0x0000000a05007c0c */ /* 0x000fd6000bf26270 */
[----:B------:R-:W0:Y:S08]  /*0140*/  @!P0 LDC R13, c[0x0][0x38c] ;  /* 0x0000e300ff0d8b82 */ /* 0x000e300000000800 */
[----:B------:R-:W1:Y:S08]  /*0150*/  @!P1 LDC R8, c[0x0][0x38c] ;  /* 0x0000e300ff089b82 */ /* 0x000e700000000800 */
[----:B------:R-:W3:Y:S08]  /*0160*/  @!P0 LDC.64 R4, c[0x0][0x380] ;  /* 0x0000e000ff048b82 */ /* 0x000ef00000000a00 */
[----:B------:R-:W4:Y:S01]  /*0170*/  @!P1 LDC.64 R6, c[0x0][0x380] ;  /* 0x0000e000ff069b82 */ /* 0x000f220000000a00 */
[----:B0-----:R-:W-:-:S02]  /*0180*/  @!P0 IMAD R13, R9, R13, R2 ;  /* 0x0000000d090d8224 */ /* 0x001fc400078e0202 */
[----:B-1----:R-:W-:Y:S02]  /*0190*/  @!P1 IMAD R11, R11, R8, R0 ;  /* 0x000000080b0b9224 */ /* 0x002fe400078e0200 */
[----:B------:R-:W-:Y:S02]  /*01a0*/  IMAD.MOV.U32 R8, RZ, RZ, 0x3b9aca00 ;  /* 0x3b9aca00ff087424 */ /* 0x000fe400078e00ff */
[----:B---3--:R-:W-:-:S05]  /*01b0*/  @!P0 IMAD.WIDE R4, R13, 0x4, R4 ;  /* 0x000000040d048825 */ /* 0x008fca00078e0204 */
[----:B--2---:R0:W2:Y:S01]  /*01c0*/  @!P0 LDG.E R8, desc[UR8][R4.64] ;  /* 0x0000000804088981 */ /* 0x0040a2000c1e1900 */
[----:B----4-:R-:W-:-:S05]  /*01d0*/  @!P1 IMAD.WIDE R6, R11, 0x4, R6 ;  /* 0x000000040b069825 */ /* 0x010fca00078e0206 */
[----:B------:R1:W3:Y:S01]  /*01e0*/  @!P1 LDG.E R10, desc[UR8][R6.64] ;  /* 0x00000008060a9981 */ /* 0x0002e2000c1e1900 */
[----:B------:R-:W4:Y:S01]  /*01f0*/  S2UR UR6, SR_CgaCtaId ;  /* 0x00000000000679c3 */ /* 0x000f220000008800 */
[----:B------:R-:W-:Y:S02]  /*0200*/  UMOV UR4, 0x400 ;  /* 0x0000040000047882 */ /* 0x000fe40000000000 */
[----:B------:R-:W-:Y:S01]  /*0210*/  UIADD3 UR5, UPT, UPT, UR4, 0x1000, URZ ;  /* 0x0000100004057890 */ /* 0x000fe2000fffe0ff */
[----:B------:R-:W-:-:S04]  /*0220*/  VIMNMX R11, PT, PT, R9, R0, !PT ;  /* 0x00000000090b7248 */ /* 0x000fc80007fe0100 */
[----:B------:R-:W-:Y:S01]  /*0230*/  ISETP.GE.AND P0, PT, R11, UR10, PT ;  /* 0x0000000a0b007c0c */ /* 0x000fe2000bf06270 */
[----:B----4-:R-:W-:Y:S02]  /*0240*/  ULEA UR4, UR6, UR4, 0x18 ;  /* 0x0000000406047291 */ /* 0x010fe4000f8ec0ff */
[----:B------:R-:W-:-:S04]  /*0250*/  ULEA UR5, UR6, UR5, 0x18 ;  /* 0x0000000506057291 */ /* 0x000fc8000f8ec0ff */
[C---:B------:R-:W-:Y:S02]  /*0260*/  LEA R2, R12.reuse, UR4, 0x7 ;  /* 0x000000040c027c11 */ /* 0x040fe4000f8e38ff */
[----:B------:R-:W-:-:S03]  /*0270*/  LEA R12, R12, UR5, 0x7 ;  /* 0x000000050c0c7c11 */ /* 0x000fc6000f8e38ff */
[C---:B0-----:R-:W-:Y:S02]  /*0280*/  IMAD R5, R3.reuse, 0x4, R2 ;  /* 0x0000000403057824 */ /* 0x041fe400078e0202 */
[----:B-1----:R-:W-:-:S03]  /*0290*/  IMAD R7, R3, 0x4, R12 ;  /* 0x0000000403077824 */ /* 0x002fc600078e020c */
[----:B--2---:R0:W-:Y:S04]  /*02a0*/  STS [R5], R8 ;  /* 0x0000000805007388 */ /* 0x0041e80000000800 */
[----:B---3--:R0:W-:Y:S01]  /*02b0*/  STS [R7], R10 ;  /* 0x0000000a07007388 */ /* 0x0081e20000000800 */
[----:B------:R-:W-:Y:S05]  /*02c0*/  @P0 EXIT ;  /* 0x000000000000094d */ /* 0x000fea0003800000 */
[----:B------:R-:W1:Y:S01]  /*02d0*/  LDC.64 R28, c[0x0][0x380] ;  /* 0x0000e000ff1c7b82 */ /* 0x000e620000000a00 */
[----:B------:R-:W2:Y:S07]  /*02e0*/  LDCU UR4, c[0x0][0x38c] ;  /* 0x00007180ff0477ac */ /* 0x000eae0008000800 */
[----:B------:R-:W-:Y:S01]  /*02f0*/  BAR.SYNC.DEFER_BLOCKING 0x0 ;  /* 0x0000000000007b1d */ /* 0x000fe20000010000 */
[----:B--2---:R-:W-:-:S04]  /*0300*/  IMAD R9, R9, UR4, R0 ;  /* 0x0000000409097c24 */ /* 0x004fc8000f8e0200 */
[----:B-1----:R-:W-:Y:S01]  /*0310*/  IMAD.WIDE R28, R9, 0x4, R28 ;  /* 0x00000004091c7825 */ /* 0x002fe200078e021c */
[----:B0-----:R-:W-:Y:S04]  /*0320*/  LDS.128 R4, [R2] ;  /* 0x0000000002047984 */ /* 0x001fe80000000c00 */
[----:B------:R-:W2:Y:S01]  /*0330*/  LDG.E R9, desc[UR8][R28.64] ;  /* 0x000000081c097981 */ /* 0x000ea2000c1e1900 */
[----:B------:R-:W-:-:S03]  /*0340*/  LEA R0, R3, UR5, 0x2 ;  /* 0x0000000503007c11 */ /* 0x000fc6000f8e10ff */
[----:B------:R-:W-:Y:S04]  /*0350*/  LDS.128 R12, [R2+0x10] ;  /* 0x00001000020c7984 */ /* 0x000fe80000000c00 */
[----:B------:R-:W2:Y:S04]  /*0360*/  LDS R3, [R0] ;  /* 0x0000000000037984 */ /* 0x000ea80000000800 */
[----:B------:R-:W0:Y:S04]  /*0370*/  LDS R19, [R0+0x80] ;  /* 0x0000800000137984 */ /* 0x000e280000000800 */
[----:B------:R-:W1:Y:S04]  /*0380*/  LDS R17, [R0+0x100] ;  /* 0x0001000000117984 */ /* 0x000e680000000800 */
[----:B------:R-:W3:Y:S04]  /*0390*/  LDS R16, [R0+0x180] ;  /* 0x0001800000107984 */ /* 0x000ee80000000800 */
[----:B------:R-:W4:Y:S04]  /*03a0*/  LDS R27, [R0+0x200] ;  /* 0x00020000001b7984 */ /* 0x000f280000000800 */
[----:B------:R-:W5:Y:S04]  /*03b0*/  LDS R22, [R0+0x280] ;  /* 0x0002800000167984 */ /* 0x000f680000000800 */
[----:B------:R-:W5:Y:S04]  /*03c0*/  LDS R25, [R0+0x300] ;  /* 0x0003000000197984 */ /* 0x000f680000000800 */
[----:B------:R-:W5:Y:S04]  /*03d0*/  LDS R24, [R0+0x380] ;  /* 0x0003800000187984 */ /* 0x000f680000000800 */
[----:B------:R-:W-:Y:S04]  /*03e0*/  LDS R21, [R0+0x500] ;  /* 0x0005000000157984 */ /* 0x000fe80000000800 */
[----:B------:R-:W-:Y:S04]  /*03f0*/  LDS R20, [R0+0x580] ;  /* 0x0005800000147984 */ /* 0x000fe80000000800 */
[----:B------:R-:W-:Y:S04]  /*0400*/  LDS R23, [R0+0x600] ;  /* 0x0006000000177984 */ /* 0x000fe80000000800 */
[----:B------:R-:W-:Y:S01]  /*0410*/  LDS R26, [R0+0x980] ;  /* 0x00098000001a7984 */ /* 0x000fe20000000800 */
[----:B--2---:R-:W-:-:S03]  /*0420*/  VIADDMNMX R18, R3, R4, R9, PT ;  /* 0x0000000403127246 */ /* 0x004fc60003800109 */
[----:B------:R-:W-:Y:S01]  /*0430*/  LDS R3, [R0+0x400] ;  /* 0x0004000000037984 */ /* 0x000fe20000000800 */
[----:B0-----:R-:W-:-:S03]  /*0440*/  VIADDMNMX R5, R19, R5, R18, PT ;  /* 0x0000000513057246 */ /* 0x001fc60003800112 */
[----:B------:R-:W0:Y:S01]  /*0450*/  LDS.128 R8, [R2+0x20] ;  /* 0x0000200002087984 */ /* 0x000e220000000c00 */
[----:B-1----:R-:W-:-:S03]  /*0460*/  VIADDMNMX R5, R17, R6, R5, PT ;  /* 0x0000000611057246 */ /* 0x002fc60003800105 */
[----:B------:R-:W1:Y:S01]  /*0470*/  LDS R4, [R0+0x480] ;  /* 0x0004800000047984 */ /* 0x000e620000000800 */
[----:B---3--:R-:W-:-:S03]  /*0480*/  VIADDMNMX R5, R16, R7, R5, PT ;  /* 0x0000000710057246 */ /* 0x008fc60003800105 */
[----:B------:R-:W2:Y:S01]  /*0490*/  LDS.128 R16, [R2+0x30] ;  /* 0x0000300002107984 */ /* 0x000ea20000000c00 */
[----:B----4-:R-:W-:-:S03]  /*04a0*/  VIADDMNMX R5, R27, R12, R5, PT ;  /* 0x0000000c1b057246 */ /* 0x010fc60003800105 */
[----:B------:R-:W3:Y:S01]  /*04b0*/  LDS R6, [R0+0x680] ;  /* 0x0006800000067984 */ /* 0x000ee20000000800 */
[----:B-----5:R-:W-:-:S03]  /*04c0*/  VIADDMNMX R13, R22, R13, R5, PT ;  /* 0x0000000d160d7246 */ /* 0x020fc60003800105 */
[----:B------:R-:W4:Y:S01]  /*04d0*/  LDS R5, [R0+0x700] ;  /* 0x0007000000057984 */ /* 0x000f220000000800 */
[----:B------:R-:W-:-:S03]  /*04e0*/  VIADDMNMX R13, R25, R14, R13, PT ;  /* 0x0000000e190d7246 */ /* 0x000fc6000380010d */
[----:B------:R-:W5:Y:S01]  /*04f0*/  LDS R22, [R0+0x780] ;  /* 0x0007800000167984 */ /* 0x000f620000000800 */
[----:B------:R-:W-:-:S03]  /*0500*/  VIADDMNMX R24, R24, R15, R13, PT ;  /* 0x0000000f18187246 */ /* 0x000fc6000380010d */
[----:B------:R-:W-:Y:S04]  /*0510*/  LDS R7, [R0+0x800] ;  /* 0x0008000000077984 */ /* 0x000fe80000000800 */
[----:B------:R-:W5:Y:S01]  /*0520*/  LDS.128 R12, [R2+0x40] ;  /* 0x00004000020c7984 */ /* 0x000f620000000c00 */
[----:B0-----:R-:W-:-:S03]  /*0530*/  VIADDMNMX R3, R3, R8, R24, PT ;  /* 0x0000000803037246 */ /* 0x001fc60003800118 */
[----:B------:R-:W0:Y:S01]  /*0540*/  LDS R24, [R0+0x880] ;  /* 0x0008800000187984 */ /* 0x000e220000000800 */
[----:B-1----:R-:W-:-:S03]  /*0550*/  VIADDMNMX R4, R4, R9, R3, PT ;  /* 0x0000000904047246 */ /* 0x002fc60003800103 */
[----:B------:R-:W1:Y:S01]  /*0560*/  LDS R3, [R0+0x900] ;  /* 0x0009000000037984 */ /* 0x000e620000000800 */
[----:B------:R-:W-:-:S03]  /*0570*/  VIADDMNMX R4, R21, R10, R4, PT ;  /* 0x0000000a15047246 */ /* 0x000fc60003800104 */
[----:B------:R-:W-:Y:S01]  /*0580*/  LDS R21, [R0+0xa00] ;  /* 0x000a000000157984 */ /* 0x000fe20000000800 */
[----:B------:R-:W-:-:S03]  /*0590*/  VIADDMNMX R4, R20, R11, R4, PT ;  /* 0x0000000b14047246 */ /* 0x000fc60003800104 */
[----:B------:R-:W1:Y:S01]  /*05a0*/  LDS.128 R8, [R2+0x50] ;  /* 0x0000500002087984 */ /* 0x000e620000000c00 */
[----:B--2---:R-:W-:-:S03]  /*05b0*/  VIADDMNMX R4, R23, R16, R4, PT ;  /* 0x0000001017047246 */ /* 0x004fc60003800104 */
[----:B------:R-:W2:Y:S01]  /*05c0*/  LDS R16, [R0+0xa80] ;  /* 0x000a800000107984 */ /* 0x000ea20000000800 */
[----:B---3--:R-:W-:-:S03]  /*05d0*/  VIADDMNMX R4, R6, R17, R4, PT ;  /* 0x0000001106047246 */ /* 0x008fc60003800104 */
[----:B------:R-:W3:Y:S01]  /*05e0*/  LDS R17, [R0+0xb00] ;  /* 0x000b000000117984 */ /* 0x000ee20000000800 */
[----:B----4-:R-:W-:-:S03]  /*05f0*/  VIADDMNMX R4, R5, R18, R4, PT ;  /* 0x0000001205047246 */ /* 0x010fc60003800104 */
[----:B------:R-:W4:Y:S01]  /*0600*/  LDS R18, [R0+0xb80] ;  /* 0x000b800000127984 */ /* 0x000f220000000800 */
[----:B-----5:R-:W-:-:S03]  /*0610*/  VIADDMNMX R4, R22, R19, R4, PT ;  /* 0x0000001316047246 */ /* 0x020fc60003800104 */
[----:B------:R-:W-:Y:S01]  /*0620*/  LDS R19, [R0+0xc00] ;  /* 0x000c000000137984 */ /* 0x000fe20000000800 */
[----:B------:R-:W-:-:S03]  /*0630*/  VIADDMNMX R12, R7, R12, R4, PT ;  /* 0x0000000c070c7246 */ /* 0x000fc60003800104 */
[----:B------:R-:W5:Y:S04]  /*0640*/  LDS.128 R4, [R2+0x60] ;  /* 0x0000600002047984 */ /* 0x000f680000000c00 */
[----:B------:R-:W5:Y:S01]  /*0650*/  LDS R20, [R0+0xc80] ;  /* 0x000c800000147984 */ /* 0x000f620000000800 */
[----:B0-----:R-:W-:-:S03]  /*0660*/  VIADDMNMX R12, R24, R13, R12, PT ;  /* 0x0000000d180c7246 */ /* 0x001fc6000380010c */
[----:B------:R-:W0:Y:S01]  /*0670*/  LDS R23, [R0+0xd00] ;  /* 0x000d000000177984 */ /* 0x000e220000000800 */
[----:B-1----:R-:W-:-:S03]  /*0680*/  VIADDMNMX R3, R3, R14, R12, PT ;  /* 0x0000000e03037246 */ /* 0x002fc6000380010c */
[----:B------:R-:W1:Y:S01]  /*0690*/  LDS R22, [R0+0xd80] ;  /* 0x000d800000167984 */ /* 0x000e620000000800 */
[----:B------:R-:W-:-:S03]  /*06a0*/  VIADDMNMX R26, R26, R15, R3, PT ;  /* 0x0000000f1a1a7246 */ /* 0x000fc60003800103 */
[----:B------:R-:W-:Y:S01]  /*06b0*/  LDS R24, [R0+0xe80] ;  /* 0x000e800000187984 */ /* 0x000fe20000000800 */
[----:B------:R-:W-:-:S03]  /*06c0*/  VIADDMNMX R8, R21, R8, R26, PT ;  /* 0x0000000815087246 */ /* 0x000fc6000380011a */
[----:B------:R-:W-:Y:S01]  /*06d0*/  LDS R3, [R0+0xe00] ;  /* 0x000e000000037984 */ /* 0x000fe20000000800 */
[----:B--2---:R-:W-:-:S03]  /*06e0*/  VIADDMNMX R9, R16, R9, R8, PT ;  /* 0x0000000910097246 */ /* 0x004fc60003800108 */
[----:B------:R-:W2:Y:S01]  /*06f0*/  LDS.128 R12, [R2+0x70] ;  /* 0x00007000020c7984 */ /* 0x000ea20000000c00 */
[----:B---3--:R-:W-:-:S03]  /*0700*/  VIADDMNMX R9, R17, R10, R9, PT ;  /* 0x0000000a11097246 */ /* 0x008fc60003800109 */
[----:B------:R-:W3:Y:S01]  /*0710*/  LDS R21, [R0+0xf00] ;  /* 0x000f000000157984 */ /* 0x000ee20000000800 */
[----:B----4-:R-:W-:-:S03]  /*0720*/  VIADDMNMX R9, R18, R11, R9, PT ;  /* 0x0000000b12097246 */ /* 0x010fc60003800109 */
[----:B------:R-:W4:Y:S01]  /*0730*/  LDS R8, [R0+0xf80] ;  /* 0x000f800000087984 */ /* 0x000f220000000800 */
[----:B-----5:R-:W-:-:S04]  /*0740*/  VIADDMNMX R4, R19, R4, R9, PT ;  /* 0x0000000413047246 */ /* 0x020fc80003800109 */
[----:B------:R-:W-:-:S04]  /*0750*/  VIADDMNMX R4, R20, R5, R4, PT ;  /* 0x0000000514047246 */ /* 0x000fc80003800104 */
[----:B0-----:R-:W-:-:S04]  /*0760*/  VIADDMNMX R4, R23, R6, R4, PT ;  /* 0x0000000617047246 */ /* 0x001fc80003800104 */
[----:B-1----:R-:W-:-:S04]  /*0770*/  VIADDMNMX R4, R22, R7, R4, PT ;  /* 0x0000000716047246 */ /* 0x002fc80003800104 */
[----:B--2---:R-:W-:-:S04]  /*0780*/  VIADDMNMX R3, R3, R12, R4, PT ;  /* 0x0000000c03037246 */ /* 0x004fc80003800104 */
[----:B------:R-:W-:-:S04]  /*0790*/  VIADDMNMX R3, R24, R13, R3, PT ;  /* 0x0000000d18037246 */ /* 0x000fc80003800103 */
[----:B---3--:R-:W-:-:S04]  /*07a0*/  VIADDMNMX R3, R21, R14, R3, PT ;  /* 0x0000000e15037246 */ /* 0x008fc80003800103 */
[----:B----4-:R-:W-:-:S05]  /*07b0*/  VIADDMNMX R3, R8, R15, R3, PT ;  /* 0x0000000f08037246 */ /* 0x010fca0003800103 */
[----:B------:R-:W-:Y:S01]  /*07c0*/  STG.E desc[UR8][R28.64], R3 ;  /* 0x000000031c007986 */ /* 0x000fe2000c101908 */
[----:B------:R-:W-:Y:S05]  /*07d0*/  EXIT ;  /* 0x000000000000794d */ /* 0x000fea0003800000 */
.L_x_0:
[----:B------:R-:W-:-:S00]  /*07e0*/  BRA `(.L_x_0) ;  /* 0xfffffffc00fc7947 */ /* 0x000fc0000383ffff */
[----:B------:R-:W-:-:S00]  /*07f0*/  NOP ;  /* 0x0000000000007918 */ /* 0x000fc00000000000 */
        /* <DEDUP_REMOVED lines=8> */
.L_x_20:


//--------------------- .text._Z9phase_twoILi32EEvPiiiii --------------------------
	.section	.text._Z9phase_twoILi32EEvPiiiii,"ax",@progbits
	.align	128
        .global         _Z9phase_twoILi32EEvPiiiii
        .type           _Z9phase_twoILi32EEvPiiiii,@function
        .size           _Z9phase_twoILi32EEvPiiiii,(.L_x_21 - _Z9phase_twoILi32EEvPiiiii)
        .other          _Z9phase_twoILi32EEvPiiiii,@"STO_CUDA_ENTRY STV_DEFAULT"
_Z9phase_twoILi32EEvPiiiii:
.text._Z9phase_twoILi32EEvPiiiii:
[----:B------:R-:W-:Y:S01]  /*0000*/  LDC R1, c[0x0][0x37c] ;  /* 0x0000df00ff017b82 */ /* 0x000fe20000000800 */
[----:B------:R-:W0:Y:S01]  /*0010*/  S2R R6, SR_CTAID.X ;  /* 0x0000000000067919 */ /* 0x000e220000002500 */
[----:B------:R-:W0:Y:S02]  /*0020*/  LDCU UR4, c[0x0][0x388] ;  /* 0x00007100ff0477ac */ /* 0x000e240008000800 */
[----:B0-----:R-:W-:-:S13]  /*0030*/  ISETP.NE.AND P0, PT, R6, UR4, PT ;  /* 0x0000000406007c0c */ /* 0x001fda000bf05270 */
[----:B------:R-:W-:Y:S05]  /*0040*/  @!P0 EXIT ;  /* 0x000000000000894d */ /* 0x000fea0003800000 */
[----:B------:R-:W0:Y:S01]  /*0050*/  S2UR UR7, SR_CTAID.Y ;  /* 0x00000000000779c3 */ /* 0x000e220000002600 */
[----:B------:R-:W1:Y:S01]  /*0060*/  S2R R11, SR_TID.Y ;  /* 0x00000000000b7919 */ /* 0x000e620000002200 */
[----:B------:R-:W1:Y:S01]  /*0070*/  LDCU UR4, c[0x0][0x394] ;  /* 0x00007280ff0477ac */ /* 0x000e620008000800 */
[----:B------:R-:W2:Y:S01]  /*0080*/  S2R R13, SR_TID.X ;  /* 0x00000000000d7919 */ /* 0x000ea20000002100 */
[----:B------:R-:W3:Y:S04]  /*0090*/  LDCU UR5, c[0x0][0x390] ;  /* 0x00007200ff0577ac */ /* 0x000ee80008000800 */
[----:B------:R-:W4:Y:S01]  /*00a0*/  LDC.64 R4, c[0x0][0x380] ;  /* 0x0000e000ff047b82 */ /* 0x000f220000000a00 */
[----:B------:R-:W5:Y:S01]  /*00b0*/  LDCU.64 UR8, c[0x0][0x358] ;  /* 0x00006b00ff0877ac */ /* 0x000f620008000a00 */
[----:B0-----:R-:W-:Y:S01]  /*00c0*/  ISETP.NE.AND P1, PT, RZ, UR7, PT ;  /* 0x00000007ff007c0c */ /* 0x001fe2000bf25270 */
[----:B-1----:R-:W-:-:S02]  /*00d0*/  VIADD R0, R11, UR4 ;  /* 0x000000040b007c36 */ /* 0x002fc40008000000 */
[----:B--2---:R-:W-:Y:S01]  /*00e0*/  VIADD R2, R13, UR4 ;  /* 0x000000040d027c36 */ /* 0x004fe20008000000 */
[----:B------:R-:W0:Y:S09]  /*00f0*/  LDCU UR4, c[0x0][0x38c] ;  /* 0x00007180ff0477ac */ /* 0x000e320008000800 */
[----:B------:R-:W-:Y:S01]  /*0100*/  @!P1 IMAD.MOV.U32 R7, RZ, RZ, R0 ;  /* 0x000000ffff079224 */ /* 0x000fe200078e0000 */
[----:B------:R-:W-:Y:S01]  /*0110*/  @P1 MOV R7, R0 ;  /* 0x0000000000071202 */ /* 0x000fe20000000f00 */
[----:B------:R-:W-:-:S02]  /*0120*/  @!P1 IMAD R3, R6, 0x20, R13 ;  /* 0x0000002006039824 */ /* 0x000fc400078e020d */
[----:B------:R-:W-:Y:S01]  /*0130*/  @P1 IMAD R0, R6, 0x20, R11 ;  /* 0x0000002006001824 */ /* 0x000fe200078e020b */
[----:B------:R-:W-:Y:S01]  /*0140*/  VIMNMX R8, PT, PT, R7, R2, !PT ;  /* 0x0000000207087248 */ /* 0x000fe20007fe0100 */
[----:B------:R-:W-:-:S03]  /*0150*/  @P1 IMAD.MOV.U32 R3, RZ, RZ, R2 ;  /* 0x000000ffff031224 */ /* 0x000fc600078e0002 */
[----:B---3--:R-:W-:Y:S02]  /*0160*/  ISETP.GE.AND P0, PT, R8, UR5, PT ;  /* 0x0000000508007c0c */ /* 0x008fe4000bf06270 */
[----:B------:R-:W-:-:S04]  /*0170*/  VIMNMX R6, PT, PT, R3, R0, !PT ;  /* 0x0000000003067248 */ /* 0x000fc80007fe0100 */
[----:B------:R-:W-:Y:S01]  /*0180*/  ISETP.GE.AND P1, PT, R6, UR5, PT ;  /* 0x0000000506007c0c */ /* 0x000fe2000bf26270 */
[----:B0-----:R-:W-:-:S06]  /*0190*/  IMAD R3, R0, UR4, R3 ;  /* 0x0000000400037c24 */ /* 0x001fcc000f8e0203 */
[----:B------:R-:W-:Y:S02]  /*01a0*/  @!P0 IMAD R9, R7, UR4, R2 ;  /* 0x0000000407098c24 */ /* 0x000fe4000f8e0202 */
[----:B----4-:R-:W-:-:S04]  /*01b0*/  IMAD.WIDE R2, R3, 0x4, R4 ;  /* 0x0000000403027825 */ /* 0x010fc800078e0204 */
[----:B------:R-:W-:-:S04]  /*01c0*/  @!P0 IMAD.WIDE R8, R9, 0x4, R4 ;  /* 0x0000000409088825 */ /* 0x000fc800078e0204 */
[----:B------:R-:W-:Y:S02]  /*01d0*/  HFMA2 R5, -RZ, RZ, 0.9501953125, -12 ;  /* 0x3b9aca00ff057431 */ /* 0x000fe400000001ff */
[----:B------:R-:W-:-:S06]  /*01e0*/  IMAD.MOV.U32 R7, RZ, RZ, 0x3b9aca00 ;  /* 0x3b9aca00ff077424 */ /* 0x000fcc00078e00ff */
[----:B-----5:R-:W2:Y:S04]  /*01f0*/  @!P0 LDG.E R7, desc[UR8][R8.64] ;  /* 0x0000000808078981 */ /* 0x020ea8000c1e1900 */
[----:B------:R-:W3:Y:S01]  /*0200*/  @!P1 LDG.E R5, desc[UR8][R2.64] ;  /* 0x0000000802059981 */ /* 0x000ee2000c1e1900 */
[----:B------:R-:W0:Y:S01]  /*0210*/  S2UR UR6, SR_CgaCtaId ;  /* 0x00000000000679c3 */ /* 0x000e220000008800 */
[----:B------:R-:W-:Y:S02]  /*0220*/  UMOV UR4, 0x400 ;  /* 0x0000040000047882 */ /* 0x000fe40000000000 */
[----:B------:R-:W-:Y:S02]  /*0230*/  UIADD3 UR5, UPT, UPT, UR4, 0x1000, URZ ;  /* 0x0000100004057890 */ /* 0x000fe4000fffe0ff */
[----:B0-----:R-:W-:-:S02]  /*0240*/  ULEA UR4, UR6, UR4, 0x18 ;  /* 0x0000000406047291 */ /* 0x001fc4000f8ec0ff */
[----:B------:R-:W-:-:S04]  /*0250*/  ULEA UR5, UR6, UR5, 0x18 ;  /* 0x0000000506057291 */ /* 0x000fc8000f8ec0ff */
[C---:B------:R-:W-:Y:S02]  /*0260*/  LEA R4, R11.reuse, UR4, 0x7 ;  /* 0x000000040b047c11 */ /* 0x040fe4000f8e38ff */
[----:B------:R-:W-:-:S03]  /*0270*/  LEA R6, R11, UR5, 0x7 ;  /* 0x000000050b067c11 */ /* 0x000fc6000f8e38ff */
[C---:B------:R-:W-:Y:S02]  /*0280*/  IMAD R0, R13.reuse, 0x4, R4 ;  /* 0x000000040d007824 */ /* 0x040fe400078e0204 */
[----:B------:R-:W-:-:S03]  /*0290*/  IMAD R10, R13, 0x4, R6 ;  /* 0x000000040d0a7824 */ /* 0x000fc600078e0206 */
[----:B---3--:R0:W-:Y:S04]  /*02a0*/  STS [R0], R5 ;  /* 0x0000000500007388 */ /* 0x0081e80000000800 */
[----:B--2---:R0:W-:Y:S01]  /*02b0*/  STS [R10], R7 ;  /* 0x000000070a007388 */ /* 0x0041e20000000800 */
[----:B------:R-:W-:Y:S05]  /*02c0*/  @P1 EXIT ;  /* 0x000000000000194d */ /* 0x000fea0003800000 */
[----:B------:R-:W-:Y:S01]  /*02d0*/  BAR.SYNC.DEFER_BLOCKING 0x0 ;  /* 0x0000000000007b1d */ /* 0x000fe20000010000 */
[----:B------:R-:W-:-:S05]  /*02e0*/  UISETP.NE.AND UP0, UPT, UR7, URZ, UPT ;  /* 0x000000ff0700728c */ /* 0x000fca000bf05270 */
[----:B0-----:R0:W1:Y:S04]  /*02f0*/  LDS R5, [R0] ;  /* 0x0000000000057984 */ /* 0x0010680000000800 */
[----:B------:R-:W-:Y:S05]  /*0300*/  BRA.U !UP0, `(.L_x_1) ;  /* 0x0000000d08887547 */ /* 0x000fea000b800000 */
[----:B------:R-:W-:Y:S01]  /*0310*/  LEA R6, R13, UR5, 0x2 ;  /* 0x000000050d067c11 */ /* 0x000fe2000f8e10ff */
[----:B------:R-:W-:Y:S04]  /*0320*/  LDS R7, [R4] ;  /* 0x0000000004077984 */ /* 0x000fe80000000800 */
[----:B------:R-:W2:Y:S02]  /*0330*/  LDS R8, [R6] ;  /* 0x0000000006087984 */ /* 0x000ea40000000800 */
[----:B--2---:R-:W-:-:S04]  /*0340*/  IADD3 R7, PT, PT, R7, R8, RZ ;  /* 0x0000000807077210 */ /* 0x004fc80007ffe0ff */
[----:B-1----:R-:W-:-:S13]  /*0350*/  ISETP.GE.AND P0, PT, R7, R5, PT ;  /* 0x000000050700720c */ /* 0x002fda0003f06270 */
[----:B------:R-:W-:Y:S01]  /*0360*/  @!P0 STS [R0], R7 ;  /* 0x0000000700008388 */ /* 0x000fe20000000800 */
[----:B------:R-:W-:Y:S01]  /*0370*/  @!P0 IMAD.MOV.U32 R5, RZ, RZ, R7 ;  /* 0x000000ffff058224 */ /* 0x000fe200078e0007 */
[----:B------:R-:W-:Y:S06]  /*0380*/  BAR.SYNC.DEFER_BLOCKING 0x0 ;  /* 0x0000000000007b1d */ /* 0x000fec0000010000 */
[----:B------:R-:W-:Y:S04]  /*0390*/  LDS R8, [R4+0x4] ;  /* 0x0000040004087984 */ /* 0x000fe80000000800 */
[----:B------:R-:W1:Y:S02]  /*03a0*/  LDS R9, [R6+0x80] ;  /* 0x0000800006097984 */ /* 0x000e640000000800 */
[----:B-1----:R-:W-:-:S05]  /*03b0*/  IMAD.IADD R8, R8, 0x1, R9 ;  /* 0x0000000108087824 */ /* 0x002fca00078e0209 */
[----:B------:R-:W-:-:S13]  /*03c0*/  ISETP.GE.AND P0, PT, R8, R5, PT ;  /* 0x000000050800720c */ /* 0x000fda0003f06270 */
[----:B------:R-:W-:Y:S01]  /*03d0*/  @!P0 STS [R0], R8 ;  /* 0x0000000800008388 */ /* 0x000fe20000000800 */
[----:B------:R-:W-:Y:S01]  /*03e0*/  @!P0 IMAD.MOV.U32 R5, RZ, RZ, R8 ;  /* 0x000000ffff058224 */ /* 0x000fe200078e0008 */
[----:B------:R-:W-:Y:S06]  /*03f0*/  BAR.SYNC.DEFER_BLOCKING 0x0 ;  /* 0x0000000000007b1d */ /* 0x000fec0000010000 */
[----:B------:R-:W-:Y:S04]  /*0400*/  LDS R9, [R4+0x8] ;  /* 0x0000080004097984 */ /* 0x000fe80000000800 */
[----:B------:R-:W1:Y:S02]  /*0410*/  LDS R10, [R6+0x100] ;  /* 0x00010000060a7984 */ /* 0x000e640000000800 */
[----:B-1----:R-:W-:-:S04]  /*0420*/  IADD3 R9, PT, PT, R9, R10, RZ ;  /* 0x0000000a09097210 */ /* 0x002fc80007ffe0ff */
[----:B------:R-:W-:-:S13]  /*0430*/  ISETP.GE.AND P0, PT, R9, R5, PT ;  /* 0x000000050900720c */ /* 0x000fda0003f06270 */
        /* <DEDUP_REMOVED lines=203> */
[----:B------:R1:W-:Y:S01]  /*10f0*/  @!P0 STS [R0], R8 ;  /* 0x0000000800008388 */ /* 0x0003e20000000800 */
[----:B------:R-:W-:Y:S01]  /*1100*/  @!P0 IMAD.MOV.U32 R5, RZ, RZ, R8 ;  /* 0x000000ffff058224 */ /* 0x000fe200078e0008 */
[----:B------:R-:W-:Y:S06]  /*1110*/  BAR.SYNC.DEFER_BLOCKING 0x0 ;  /* 0x0000000000007b1d */ /* 0x000fec0000010000 */
[----:B------:R-:W-:Y:S05]  /*1120*/  BRA `(.L_x_2) ;  /* 0x0000000c00847947 */ /* 0x000fea0003800000 */
.L_x_1:
        /* <DEDUP_REMOVED lines=167> */
[----:B------:R-:W-:Y:S01]  /*1ba0*/  @!P0 MOV R5, R9 ;  /* 0x0000000900058202 */ /* 0x000fe20000000f00 */
        /* <DEDUP_REMOVED lines=54> */
[----:B------:R2:W-:Y:S01]  /*1f10*/  @!P0 STS [R0], R8 ;  /* 0x0000000800008388 */ /* 0x0005e20000000800 */
[----:B------:R-:W-:Y:S01]  /*1f20*/  @!P0 IMAD.MOV.U32 R5, RZ, RZ, R8 ;  /* 0x000000ffff058224 */ /* 0x000fe200078e0008 */
[----:B------:R-:W-:Y:S06]  /*1f30*/  BAR.SYNC.DEFER_BLOCKING 0x0 ;  /* 0x0000000000007b1d */ /* 0x000fec0000010000 */
.L_x_2:
[----:B------:R-:W-:Y:S01]  /*1f40*/  STG.E desc[UR8][R2.64], R5 ;  /* 0x0000000502007986 */ /* 0x000fe2000c101908 */
[----:B------:R-:W-:Y:S05]  /*1f50*/  EXIT ;  /* 0x000000000000794d */ /* 0x000fea0003800000 */
.L_x_3:
        /* <DEDUP_REMOVED lines=10> */
.L_x_21:


//--------------------- .text._Z9phase_oneILi32EEvPiiiii --------------------------
	.section	.text._Z9phase_oneILi32EEvPiiiii,"ax",@progbits
	.align	128
        .global         _Z9phase_oneILi32EEvPiiiii
        .type           _Z9phase_oneILi32EEvPiiiii,@function
        .size           _Z9phase_oneILi32EEvPiiiii,(.L_x_22 - _Z9phase_oneILi32EEvPiiiii)
        .other          _Z9phase_oneILi32EEvPiiiii,@"STO_CUDA_ENTRY STV_DEFAULT"
_Z9phase_oneILi32EEvPiiiii:
.text._Z9phase_oneILi32EEvPiiiii:
[----:B------:R-:W-:Y:S01]  /*0000*/  LDC R1, c[0x0][0x37c] ;  /* 0x0000df00ff017b82 */ /* 0x000fe20000000800 */
[----:B------:R-:W0:Y:S01]  /*0010*/  S2R R4, SR_TID.Y ;  /* 0x0000000000047919 */ /* 0x000e220000002200 */
[----:B------:R-:W0:Y:S06]  /*0020*/  LDCU.64 UR8, c[0x0][0x390] ;  /* 0x00007200ff0877ac */ /* 0x000e2c0008000a00 */
[----:B------:R-:W1:Y:S01]  /*0030*/  LDC.64 R2, c[0x0][0x380] ;  /* 0x0000e000ff027b82 */ /* 0x000e620000000a00 */
[----:B------:R-:W2:Y:S01]  /*0040*/  S2R R7, SR_TID.X ;  /* 0x0000000000077919 */ /* 0x000ea20000002100 */
[----:B------:R-:W3:Y:S01]  /*0050*/  LDCU UR4, c[0x0][0x38c] ;  /* 0x00007180ff0477ac */ /* 0x000ee20008000800 */
[----:B------:R-:W4:Y:S01]  /*0060*/  LDCU.64 UR6, c[0x0][0x358] ;  /* 0x00006b00ff0677ac */ /* 0x000f220008000a00 */
[----:B0-----:R-:W-:-:S02]  /*0070*/  VIADD R0, R4, UR9 ;  /* 0x0000000904007c36 */ /* 0x001fc40008000000 */
[----:B--2---:R-:W-:-:S05]  /*0080*/  VIADD R5, R7, UR9 ;  /* 0x0000000907057c36 */ /* 0x004fca0008000000 */
[C---:B------:R-:W-:Y:S01]  /*0090*/  VIMNMX R6, PT, PT, R0.reuse, R5, !PT ;  /* 0x0000000500067248 */ /* 0x040fe20007fe0100 */
[----:B---3--:R-:W-:-:S03]  /*00a0*/  IMAD R5, R0, UR4, R5 ;  /* 0x0000000400057c24 */ /* 0x008fc6000f8e0205 */
[----:B------:R-:W-:Y:S01]  /*00b0*/  ISETP.GE.AND P0, PT, R6, UR8, PT ;  /* 0x0000000806007c0c */ /* 0x000fe2000bf06270 */
[----:B-1----:R-:W-:-:S04]  /*00c0*/  IMAD.WIDE R2, R5, 0x4, R2 ;  /* 0x0000000405027825 */ /* 0x002fc800078e0202 */
[----:B------:R-:W-:-:S08]  /*00d0*/  IMAD.MOV.U32 R5, RZ, RZ, 0x3b9aca00 ;  /* 0x3b9aca00ff057424 */ /* 0x000fd000078e00ff */
[----:B----4-:R-:W2:Y:S01]  /*00e0*/  @!P0 LDG.E R5, desc[UR6][R2.64] ;  /* 0x0000000602058981 */ /* 0x010ea2000c1e1900 */
[----:B------:R-:W0:Y:S01]  /*00f0*/  S2UR UR5, SR_CgaCtaId ;  /* 0x00000000000579c3 */ /* 0x000e220000008800 */
[----:B------:R-:W-:Y:S02]  /*0100*/  UMOV UR4, 0x400 ;  /* 0x0000040000047882 */ /* 0x000fe40000000000 */
[----:B0-----:R-:W-:-:S06]  /*0110*/  ULEA UR4, UR5, UR4, 0x18 ;  /* 0x0000000405047291 */ /* 0x001fcc000f8ec0ff */
[----:B------:R-:W-:-:S04]  /*0120*/  LEA R4, R4, UR4, 0x7 ;  /* 0x0000000404047c11 */ /* 0x000fc8000f8e38ff */
[----:B------:R-:W-:-:S05]  /*0130*/  LEA R0, R7, R4, 0x2 ;  /* 0x0000000407007211 */ /* 0x000fca00078e10ff */
[----:B--2---:R0:W-:Y:S01]  /*0140*/  STS [R0], R5 ;  /* 0x0000000500007388 */ /* 0x0041e20000000800 */
[----:B------:R-:W-:Y:S05]  /*0150*/  @P0 EXIT ;  /* 0x000000000000094d */ /* 0x000fea0003800000 */
[----:B------:R-:W-:Y:S01]  /*0160*/  BAR.SYNC.DEFER_BLOCKING 0x0 ;  /* 0x0000000000007b1d */ /* 0x000fe20000010000 */
[----:B------:R-:W-:-:S05]  /*0170*/  LEA R6, R7, UR4, 0x2 ;  /* 0x0000000407067c11 */ /* 0x000fca000f8e10ff */
[----:B------:R-:W-:Y:S04]  /*0180*/  LDS R7, [R4] ;  /* 0x0000000004077984 */ /* 0x000fe80000000800 */
[----:B------:R-:W1:Y:S04]  /*0190*/  LDS R8, [R6] ;  /* 0x0000000006087984 */ /* 0x000e680000000800 */
[----:B0-----:R-:W0:Y:S01]  /*01a0*/  LDS R5, [R0] ;  /* 0x0000000000057984 */ /* 0x001e220000000800 */
[----:B-1----:R-:W-:-:S05]  /*01b0*/  IMAD.IADD R7, R7, 0x1, R8 ;  /* 0x0000000107077824 */ /* 0x002fca00078e0208 */
[----:B0-----:R-:W-:-:S13]  /*01c0*/  ISETP.GE.AND P0, PT, R7, R5, PT ;  /* 0x000000050700720c */ /* 0x001fda0003f06270 */
[----:B------:R-:W-:Y:S01]  /*01d0*/  @!P0 STS [R0], R7 ;  /* 0x0000000700008388 */ /* 0x000fe20000000800 */
[----:B------:R-:W-:Y:S01]  /*01e0*/  @!P0 IMAD.MOV.U32 R5, RZ, RZ, R7 ;  /* 0x000000ffff058224 */ /* 0x000fe200078e0007 */
[----:B------:R-:W-:Y:S06]  /*01f0*/  BAR.SYNC.DEFER_BLOCKING 0x0 ;  /* 0x0000000000007b1d */ /* 0x000fec0000010000 */
[----:B------:R-:W-:Y:S04]  /*0200*/  LDS R8, [R4+0x4] ;  /* 0x0000040004087984 */ /* 0x000fe80000000800 */
[----:B------:R-:W0:Y:S02]  /*0210*/  LDS R9, [R6+0x80] ;  /* 0x0000800006097984 */ /* 0x000e240000000800 */
[----:B0-----:R-:W-:-:S05]  /*0220*/  IMAD.IADD R8, R8, 0x1, R9 ;  /* 0x0000000108087824 */ /* 0x001fca00078e0209 */
[----:B------:R-:W-:-:S13]  /*0230*/  ISETP.GE.AND P0, PT, R8, R5, PT ;  /* 0x000000050800720c */ /* 0x000fda0003f06270 */
[----:B------:R-:W-:Y:S01]  /*0240*/  @!P0 STS [R0], R8 ;  /* 0x0000000800008388 */ /* 0x000fe20000000800 */
[----:B------:R-:W-:Y:S01]  /*0250*/  @!P0 MOV R5, R8 ;  /* 0x0000000800058202 */ /* 0x000fe20000000f00 */
[----:B------:R-:W-:Y:S06]  /*0260*/  BAR.SYNC.DEFER_BLOCKING 0x0 ;  /* 0x0000000000007b1d */ /* 0x000fec0000010000 */
[----:B------:R-:W-:Y:S04]  /*0270*/  LDS R9, [R4+0x8] ;  /* 0x0000080004097984 */ /* 0x000fe80000000800 */
[----:B------:R-:W0:Y:S02]  /*0280*/  LDS R10, [R6+0x100] ;  /* 0x00010000060a7984 */ /* 0x000e240000000800 */
[----:B0-----:R-:W-:-:S05]  /*0290*/  IMAD.IADD R9, R9, 0x1, R10 ;  /* 0x0000000109097824 */ /* 0x001fca00078e020a */
[----:B------:R-:W-:-:S13]  /*02a0*/  ISETP.GE.AND P0, PT, R9, R5, PT ;  /* 0x000000050900720c */ /* 0x000fda0003f06270 */
        /* <DEDUP_REMOVED lines=159> */
[----:B0-----:R-:W-:-:S04]  /*0ca0*/  IADD3 R8, PT, PT, R8, R11, RZ ;  /* 0x0000000b08087210 */ /* 0x001fc80007ffe0ff */
        /* <DEDUP_REMOVED lines=46> */
[----:B------:R-:W-:Y:S01]  /*0f90*/  STG.E desc[UR6][R2.64], R5 ;  /* 0x0000000502007986 */ /* 0x000fe2000c101906 */
[----:B------:R-:W-:Y:S05]  /*0fa0*/  EXIT ;  /* 0x000000000000794d */ /* 0x000fea0003800000 */
.L_x_4:
        /* <DEDUP_REMOVED lines=13> */
.L_x_22:


//--------------------- .text._Z11phase_threeILi24EEvPiiiii --------------------------
	.section	.text._Z11phase_threeILi24EEvPiiiii,"ax",@progbits
	.align	128
        .global         _Z11phase_threeILi24EEvPiiiii
        .type           _Z11phase_threeILi24EEvPiiiii,@function
        .size           _Z11phase_threeILi24EEvPiiiii,(.L_x_23 - _Z11phase_threeILi24EEvPiiiii)
        .other          _Z11phase_threeILi24EEvPiiiii,@"STO_CUDA_ENTRY STV_DEFAULT"
_Z11phase_threeILi24EEvPiiiii:
.text._Z11phase_threeILi24EEvPiiiii:
        /* <DEDUP_REMOVED lines=25> */
[----:B------:R-:W-:Y:S02]  /*0190*/  IMAD.MOV.U32 R4, RZ, RZ, 0x3b9aca00 ;  /* 0x3b9aca00ff047424 */ /* 0x000fe400078e00ff */
[----:B-1----:R-:W-:Y:S02]  /*01a0*/  @!P1 IMAD R11, R11, R10, R0 ;  /* 0x0000000a0b0b9224 */ /* 0x002fe400078e0200 */
[----:B---3--:R-:W-:-:S05]  /*01b0*/  @!P0 IMAD.WIDE R6, R13, 0x4, R6 ;  /* 0x000000040d068825 */ /* 0x008fca00078e0206 */
[----:B--2---:R0:W2:Y:S01]  /*01c0*/  @!P0 LDG.E R4, desc[UR4][R6.64] ;  /* 0x0000000406048981 */ /* 0x0040a2000c1e1900 */
[----:B----4-:R-:W-:-:S05]  /*01d0*/  @!P1 IMAD.WIDE R8, R11, 0x4, R8 ;  /* 0x000000040b089825 */ /* 0x010fca00078e0208 */
[----:B------:R1:W3:Y:S01]  /*01e0*/  @!P1 LDG.E R12, desc[UR4][R8.64] ;  /* 0x00000004080c9981 */ /* 0x0002e2000c1e1900 */
[----:B------:R-:W4:Y:S01]  /*01f0*/  S2R R14, SR_CgaCtaId ;  /* 0x00000000000e7919 */ /* 0x000f220000008800 */
[----:B------:R-:W-:-:S05]  /*0200*/  MOV R10, 0x400 ;  /* 0x00000400000a7802 */ /* 0x000fca0000000f00 */
[----:B------:R-:W-:Y:S01]  /*0210*/  VIADD R13, R10, 0x900 ;  /* 0x000009000a0d7836 */ /* 0x000fe20000000000 */
[C---:B----4-:R-:W-:Y:S02]  /*0220*/  LEA R11, R14.reuse, R10, 0x18 ;  /* 0x0000000a0e0b7211 */ /* 0x050fe400078ec0ff */
[----:B------:R-:W-:Y:S02]  /*0230*/  VIMNMX R10, PT, PT, R3, R0, !PT ;  /* 0x00000000030a7248 */ /* 0x000fe40007fe0100 */
[----:B------:R-:W-:Y:S02]  /*0240*/  LEA R13, R14, R13, 0x18 ;  /* 0x0000000d0e0d7211 */ /* 0x000fe400078ec0ff */
[----:B------:R-:W-:Y:S01]  /*0250*/  ISETP.GE.AND P0, PT, R10, UR6, PT ;  /* 0x000000060a007c0c */ /* 0x000fe2000bf06270 */
[C---:B------:R-:W-:Y:S02]  /*0260*/  IMAD R16, R2.reuse, 0x60, R11 ;  /* 0x0000006002107824 */ /* 0x040fe400078e020b */
[----:B------:R-:W-:-:S02]  /*0270*/  IMAD R2, R2, 0x60, R13 ;  /* 0x0000006002027824 */ /* 0x000fc400078e020d */
[C---:B0-----:R-:W-:Y:S02]  /*0280*/  IMAD R7, R5.reuse, 0x4, R16 ;  /* 0x0000000405077824 */ /* 0x041fe400078e0210 */
[----:B-1----:R-:W-:-:S03]  /*0290*/  IMAD R9, R5, 0x4, R2 ;  /* 0x0000000405097824 */ /* 0x002fc600078e0202 */
[----:B--2---:R0:W-:Y:S04]  /*02a0*/  STS [R7], R4 ;  /* 0x0000000407007388 */ /* 0x0041e80000000800 */
[----:B---3--:R0:W-:Y:S01]  /*02b0*/  STS [R9], R12 ;  /* 0x0000000c09007388 */ /* 0x0081e20000000800 */
[----:B------:R-:W-:Y:S05]  /*02c0*/  @P0 EXIT ;  /* 0x000000000000094d */ /* 0x000fea0003800000 */
[----:B0-----:R-:W0:Y:S01]  /*02d0*/  LDC.64 R6, c[0x0][0x380] ;  /* 0x0000e000ff067b82 */ /* 0x001e220000000a00 */
[----:B------:R-:W1:Y:S07]  /*02e0*/  LDCU UR6, c[0x0][0x38c] ;  /* 0x00007180ff0677ac */ /* 0x000e6e0008000800 */
[----:B------:R-:W-:Y:S01]  /*02f0*/  BAR.SYNC.DEFER_BLOCKING 0x0 ;  /* 0x0000000000007b1d */ /* 0x000fe20000010000 */
[----:B-1----:R-:W-:-:S04]  /*0300*/  IMAD R3, R3, UR6, R0 ;  /* 0x0000000603037c24 */ /* 0x002fc8000f8e0200 */
[----:B0-----:R-:W-:Y:S01]  /*0310*/  IMAD.WIDE R2, R3, 0x4, R6 ;  /* 0x0000000403027825 */ /* 0x001fe200078e0206 */
[----:B------:R-:W-:Y:S04]  /*0320*/  LDS.128 R8, [R16] ;  /* 0x0000000010087984 */ /* 0x000fe80000000c00 */
[----:B------:R-:W2:Y:S01]  /*0330*/  LDG.E R19, desc[UR4][R2.64] ;  /* 0x0000000402137981 */ /* 0x000ea2000c1e1900 */
[----:B------:R-:W-:-:S03]  /*0340*/  IMAD R0, R5, 0x4, R13 ;  /* 0x0000000405007824 */ /* 0x000fc600078e020d */
        /* <DEDUP_REMOVED lines=10> */
[----:B------:R-:W5:Y:S01]  /*03f0*/  LDS.128 R4, [R16+0x20] ;  /* 0x0000200010047984 */ /* 0x000f620000000c00 */
[----:B--2---:R-:W-:-:S03]  /*0400*/  VIADDMNMX R8, R18, R8, R19, PT ;  /* 0x0000000812087246 */ /* 0x004fc60003800113 */
[----:B------:R-:W2:Y:S01]  /*0410*/  LDS R18, [R0+0x360] ;  /* 0x0003600000127984 */ /* 0x000ea20000000800 */
[----:B0-----:R-:W-:-:S03]  /*0420*/  VIADDMNMX R8, R22, R9, R8, PT ;  /* 0x0000000916087246 */ /* 0x001fc60003800108 */
[----:B------:R-:W0:Y:S01]  /*0430*/  LDS R19, [R0+0x3c0] ;  /* 0x0003c00000137984 */ /* 0x000e220000000800 */
[----:B-1----:R-:W-:-:S03]  /*0440*/  VIADDMNMX R8, R25, R10, R8, PT ;  /* 0x0000000a19087246 */ /* 0x002fc60003800108 */
[----:B------:R-:W1:Y:S01]  /*0450*/  LDS R22, [R0+0x420] ;  /* 0x0004200000167984 */ /* 0x000e620000000800 */
[----:B---3--:R-:W-:-:S03]  /*0460*/  VIADDMNMX R8, R26, R11, R8, PT ;  /* 0x0000000b1a087246 */ /* 0x008fc60003800108 */
[----:B------:R-:W-:Y:S01]  /*0470*/  LDS R26, [R0+0x660] ;  /* 0x00066000001a7984 */ /* 0x000fe20000000800 */
[----:B----4-:R-:W-:-:S03]  /*0480*/  VIADDMNMX R12, R17, R12, R8, PT ;  /* 0x0000000c110c7246 */ /* 0x010fc60003800108 */
[----:B------:R-:W-:Y:S01]  /*0490*/  LDS R17, [R0+0x480] ;  /* 0x0004800000117984 */ /* 0x000fe20000000800 */
[----:B-----5:R-:W-:-:S03]  /*04a0*/  VIADDMNMX R12, R20, R13, R12, PT ;  /* 0x0000000d140c7246 */ /* 0x020fc6000380010c */
[----:B------:R-:W3:Y:S01]  /*04b0*/  LDS.128 R8, [R16+0x30] ;  /* 0x0000300010087984 */ /* 0x000ee20000000c00 */
[----:B------:R-:W-:-:S03]  /*04c0*/  VIADDMNMX R12, R21, R14, R12, PT ;  /* 0x0000000e150c7246 */ /* 0x000fc6000380010c */
[----:B------:R-:W4:Y:S01]  /*04d0*/  LDS R20, [R0+0x4e0] ;  /* 0x0004e00000147984 */ /* 0x000f220000000800 */
[----:B------:R-:W-:-:S03]  /*04e0*/  VIADDMNMX R12, R24, R15, R12, PT ;  /* 0x0000000f180c7246 */ /* 0x000fc6000380010c */
[----:B------:R-:W5:Y:S01]  /*04f0*/  LDS R21, [R0+0x540] ;  /* 0x0005400000157984 */ /* 0x000f620000000800 */
[----:B------:R-:W-:-:S03]  /*0500*/  VIADDMNMX R4, R23, R4, R12, PT ;  /* 0x0000000417047246 */ /* 0x000fc6000380010c */
        /* <DEDUP_REMOVED lines=8> */
[----:B------:R-:W-:Y:S04]  /*0590*/  LDS R19, [R0+0x780] ;  /* 0x0007800000137984 */ /* 0x000fe80000000800 */
[----:B------:R-:W1:Y:S04]  /*05a0*/  LDS.128 R4, [R16+0x50] ;  /* 0x0000500010047984 */ /* 0x000e680000000c00 */
[----:B------:R-:W1:Y:S01]  /*05b0*/  LDS R22, [R0+0x7e0] ;  /* 0x0007e00000167984 */ /* 0x000e620000000800 */
[----:B---3--:R-:W-:-:S03]  /*05c0*/  VIADDMNMX R8, R17, R8, R27, PT ;  /* 0x0000000811087246 */ /* 0x008fc6000380011b */
[----:B------:R-:W3:Y:S01]  /*05d0*/  LDS R17, [R0+0x840] ;  /* 0x0008400000117984 */ /* 0x000ee20000000800 */
[----:B----4-:R-:W-:-:S03]  /*05e0*/  VIADDMNMX R9, R20, R9, R8, PT ;  /* 0x0000000914097246 */ /* 0x010fc60003800108 */
[----:B------:R-:W4:Y:S01]  /*05f0*/  LDS R8, [R0+0x8a0] ;  /* 0x0008a00000087984 */ /* 0x000f220000000800 */
[----:B-----5:R-:W-:-:S04]  /*0600*/  VIADDMNMX R9, R21, R10, R9, PT ;  /* 0x0000000a15097246 */ /* 0x020fc80003800109 */
[----:B------:R-:W-:-:S04]  /*0610*/  VIADDMNMX R9, R24, R11, R9, PT ;  /* 0x0000000b18097246 */ /* 0x000fc80003800109 */
[----:B------:R-:W-:-:S04]  /*0620*/  VIADDMNMX R9, R23, R12, R9, PT ;  /* 0x0000000c17097246 */ /* 0x000fc80003800109 */
[----:B------:R-:W-:-:S04]  /*0630*/  VIADDMNMX R9, R26, R13, R9, PT ;  /* 0x0000000d1a097246 */ /* 0x000fc80003800109 */
[----:B--2---:R-:W-:-:S04]  /*0640*/  VIADDMNMX R9, R25, R14, R9, PT ;  /* 0x0000000e19097246 */ /* 0x004fc80003800109 */
[----:B0-----:R-:W-:-:S04]  /*0650*/  VIADDMNMX R9, R18, R15, R9, PT ;  /* 0x0000000f12097246 */ /* 0x001fc80003800109 */
[----:B-1----:R-:W-:-:S04]  /*0660*/  VIADDMNMX R4, R19, R4, R9, PT ;  /* 0x0000000413047246 */ /* 0x002fc80003800109 */
[----:B------:R-:W-:-:S04]  /*0670*/  VIADDMNMX R4, R22, R5, R4, PT ;  /* 0x0000000516047246 */ /* 0x000fc80003800104 */
[----:B---3--:R-:W-:-:S04]  /*0680*/  VIADDMNMX R4, R17, R6, R4, PT ;  /* 0x0000000611047246 */ /* 0x008fc80003800104 */
[----:B----4-:R-:W-:-:S05]  /*0690*/  VIADDMNMX R7, R8, R7, R4, PT ;  /* 0x0000000708077246 */ /* 0x010fca0003800104 */
[----:B------:R-:W-:Y:S01]  /*06a0*/  STG.E desc[UR4][R2.64], R7 ;  /* 0x0000000702007986 */ /* 0x000fe2000c101904 */
[----:B------:R-:W-:Y:S05]  /*06b0*/  EXIT ;  /* 0x000000000000794d */ /* 0x000fea0003800000 */
.L_x_5:
        /* <DEDUP_REMOVED lines=12> */
.L_x_23:


//--------------------- .text._Z9phase_twoILi24EEvPiiiii --------------------------
	.section	.text._Z9phase_twoILi24EEvPiiiii,"ax",@progbits
	.align	128
        .global         _Z9phase_twoILi24EEvPiiiii
        .type           _Z9phase_twoILi24EEvPiiiii,@function
        .size           _Z9phase_twoILi24EEvPiiiii,(.L_x_24 - _Z9phase_twoILi24EEvPiiiii)
        .other          _Z9phase_twoILi24EEvPiiiii,@"STO_CUDA_ENTRY STV_DEFAULT"
_Z9phase_twoILi24EEvPiiiii:
.text._Z9phase_twoILi24EEvPiiiii:
        /* <DEDUP_REMOVED lines=8> */
[----:B------:R-:W-:Y:S01]  /*0080*/  IMAD.MOV.U32 R11, RZ, RZ, 0x3b9aca00 ;  /* 0x3b9aca00ff0b7424 */ /* 0x000fe200078e00ff */
[----:B------:R-:W2:Y:S01]  /*0090*/  S2R R7, SR_TID.X ;  /* 0x0000000000077919 */ /* 0x000ea20000002100 */
[----:B------:R-:W3:Y:S03]  /*00a0*/  LDCU UR8, c[0x0][0x390] ;  /* 0x00007200ff0877ac */ /* 0x000ee60008000800 */
        /* <DEDUP_REMOVED lines=19> */
[----:B------:R-:W-:Y:S01]  /*01e0*/  IMAD.MOV.U32 R5, RZ, RZ, 0x3b9aca00 ;  /* 0x3b9aca00ff057424 */ /* 0x000fe200078e00ff */
[----:B-----5:R-:W2:Y:S05]  /*01f0*/  @!P0 LDG.E R11, desc[UR6][R8.64] ;  /* 0x00000006080b8981 */ /* 0x020eaa000c1e1900 */
[----:B------:R-:W3:Y:S01]  /*0200*/  @!P1 LDG.E R5, desc[UR6][R2.64] ;  /* 0x0000000602059981 */ /* 0x000ee2000c1e1900 */
[----:B------:R-:W0:Y:S01]  /*0210*/  S2R R13, SR_CgaCtaId ;  /* 0x00000000000d7919 */ /* 0x000e220000008800 */
[----:B------:R-:W-:-:S04]  /*0220*/  MOV R0, 0x400 ;  /* 0x0000040000007802 */ /* 0x000fc80000000f00 */
[----:B------:R-:W-:Y:S02]  /*0230*/  IADD3 R4, PT, PT, R0, 0x900, RZ ;  /* 0x0000090000047810 */ /* 0x000fe40007ffe0ff */
[C---:B0-----:R-:W-:Y:S02]  /*0240*/  LEA R10, R13.reuse, R0, 0x18 ;  /* 0x000000000d0a7211 */ /* 0x041fe400078ec0ff */
[----:B------:R-:W-:-:S03]  /*0250*/  LEA R12, R13, R4, 0x18 ;  /* 0x000000040d0c7211 */ /* 0x000fc600078ec0ff */
[C---:B------:R-:W-:Y:S02]  /*0260*/  IMAD R4, R15.reuse, 0x60, R10 ;  /* 0x000000600f047824 */ /* 0x040fe400078e020a */
[----:B------:R-:W-:Y:S02]  /*0270*/  IMAD R6, R15, 0x60, R12 ;  /* 0x000000600f067824 */ /* 0x000fe400078e020c */
        /* <DEDUP_REMOVED lines=9> */
[----:B------:R-:W-:Y:S02]  /*0310*/  IMAD R6, R7, 0x4, R12 ;  /* 0x0000000407067824 */ /* 0x000fe400078e020c */
        /* <DEDUP_REMOVED lines=166> */
[----:B------:R-:W-:Y:S01]  /*0d80*/  @!P0 MOV R5, R9 ;  /* 0x0000000900058202 */ /* 0x000fe20000000f00 */
[----:B------:R-:W-:Y:S06]  /*0d90*/  BAR.SYNC.DEFER_BLOCKING 0x0 ;  /* 0x0000000000007b1d */ /* 0x000fec0000010000 */
[----:B------:R-:W-:Y:S05]  /*0da0*/  BRA `(.L_x_7) ;  /* 0x0000000800a47947 */ /* 0x000fea0003800000 */
.L_x_6:
[----:B------:R-:W-:Y:S02]  /*0db0*/  IMAD R4, R7, 0x4, R10 ;  /* 0x0000000407047824 */ /* 0x000fe400078e020a */
[----:B------:R-:W-:Y:S04]  /*0dc0*/  LDS R7, [R6] ;  /* 0x0000000006077984 */ /* 0x000fe80000000800 */
[----:B------:R-:W2:Y:S02]  /*0dd0*/  LDS R8, [R4] ;  /* 0x0000000004087984 */ /* 0x000ea40000000800 */
[----:B--2---:R-:W-:-:S05]  /*0de0*/  IMAD.IADD R7, R7, 0x1, R8 ;  /* 0x0000000107077824 */ /* 0x004fca00078e0208 */
[----:B-1----:R-:W-:-:S13]  /*0df0*/  ISETP.GE.AND P0, PT, R7, R5, PT ;  /* 0x000000050700720c */ /* 0x002fda0003f06270 */
        /* <DEDUP_REMOVED lines=164> */
.L_x_7:
[----:B------:R-:W-:Y:S01]  /*1840*/  STG.E desc[UR6][R2.64], R5 ;  /* 0x0000000502007986 */ /* 0x000fe2000c101906 */
[----:B------:R-:W-:Y:S05]  /*1850*/  EXIT ;  /* 0x000000000000794d */ /* 0x000fea0003800000 */
.L_x_8:
        /* <DEDUP_REMOVED lines=10> */
.L_x_24:


//--------------------- .text._Z9phase_oneILi24EEvPiiiii --------------------------
	.section	.text._Z9phase_oneILi24EEvPiiiii,"ax",@progbits
	.align	128
        .global         _Z9phase_oneILi24EEvPiiiii
        .type           _Z9phase_oneILi24EEvPiiiii,@function
        .size           _Z9phase_oneILi24EEvPiiiii,(.L_x_25 - _Z9phase_oneILi24EEvPiiiii)
        .other          _Z9phase_oneILi24EEvPiiiii,@"STO_CUDA_ENTRY STV_DEFAULT"
_Z9phase_oneILi24EEvPiiiii:
.text._Z9phase_oneILi24EEvPiiiii:
        /* <DEDUP_REMOVED lines=15> */
[----:B------:R-:W-:Y:S01]  /*00f0*/  MOV R0, 0x400 ;  /* 0x0000040000007802 */ /* 0x000fe20000000f00 */
[----:B------:R-:W0:Y:S03]  /*0100*/  S2R R7, SR_CgaCtaId ;  /* 0x0000000000077919 */ /* 0x000e260000008800 */
[----:B0-----:R-:W-:-:S05]  /*0110*/  LEA R6, R7, R0, 0x18 ;  /* 0x0000000007067211 */ /* 0x001fca00078ec0ff */
[----:B------:R-:W-:-:S05]  /*0120*/  IMAD R4, R11, 0x60, R6 ;  /* 0x000000600b047824 */ /* 0x000fca00078e0206 */
[----:B------:R-:W-:-:S05]  /*0130*/  LEA R0, R9, R4, 0x2 ;  /* 0x0000000409007211 */ /* 0x000fca00078e10ff */
[----:B--2---:R0:W-:Y:S01]  /*0140*/  STS [R0], R5 ;  /* 0x0000000500007388 */ /* 0x0041e20000000800 */
[----:B------:R-:W-:Y:S05]  /*0150*/  @P0 EXIT ;  /* 0x000000000000094d */ /* 0x000fea0003800000 */
[----:B------:R-:W-:Y:S01]  /*0160*/  BAR.SYNC.DEFER_BLOCKING 0x0 ;  /* 0x0000000000007b1d */ /* 0x000fe20000010000 */
[----:B------:R-:W-:-:S05]  /*0170*/  IMAD R6, R9, 0x4, R6 ;  /* 0x0000000409067824 */ /* 0x000fca00078e0206 */
        /* <DEDUP_REMOVED lines=171> */
.L_x_9:
        /* <DEDUP_REMOVED lines=13> */
.L_x_25:


//--------------------- .text._Z11phase_threeILi16EEvPiiiii --------------------------
	.section	.text._Z11phase_threeILi16EEvPiiiii,"ax",@progbits
	.align	128
        .global         _Z11phase_threeILi16EEvPiiiii
        .type           _Z11phase_threeILi16EEvPiiiii,@function
        .size           _Z11phase_threeILi16EEvPiiiii,(.L_x_26 - _Z11phase_threeILi16EEvPiiiii)
        .other          _Z11phase_threeILi16EEvPiiiii,@"STO_CUDA_ENTRY STV_DEFAULT"
_Z11phase_threeILi16EEvPiiiii:
.text._Z11phase_threeILi16EEvPiiiii:
        /* <DEDUP_REMOVED lines=64> */
[----:B------:R-:W-:Y:S01]  /*0400*/  LDS R23, [R0+0x280] ;  /* 0x0002800000177984 */ /* 0x000fe20000000800 */
[----:B--2---:R-:W-:-:S03]  /*0410*/  VIADDMNMX R12, R8, R12, R9, PT ;  /* 0x0000000c080c7246 */ /* 0x004fc60003800109 */
[----:B------:R-:W2:Y:S01]  /*0420*/  LDS.128 R8, [R24+0x20] ;  /* 0x0000200018087984 */ /* 0x000ea20000000c00 */
[----:B0-----:R-:W-:-:S03]  /*0430*/  VIADDMNMX R12, R22, R13, R12, PT ;  /* 0x0000000d160c7246 */ /* 0x001fc6000380010c */
[----:B------:R-:W0:Y:S01]  /*0440*/  LDS R22, [R0+0x2c0] ;  /* 0x0002c00000167984 */ /* 0x000e220000000800 */
[----:B-1----:R-:W-:-:S03]  /*0450*/  VIADDMNMX R12, R25, R14, R12, PT ;  /* 0x0000000e190c7246 */ /* 0x002fc6000380010c */
[----:B------:R-:W-:Y:S01]  /*0460*/  LDS R25, [R0+0x300] ;  /* 0x0003000000197984 */ /* 0x000fe20000000800 */
[----:B---3--:R-:W-:-:S03]  /*0470*/  VIADDMNMX R27, R26, R15, R12, PT ;  /* 0x0000000f1a1b7246 */ /* 0x008fc6000380010c */
[----:B------:R-:W1:Y:S01]  /*0480*/  LDS.128 R12, [R24+0x30] ;  /* 0x00003000180c7984 */ /* 0x000e620000000c00 */
[----:B----4-:R-:W-:-:S03]  /*0490*/  VIADDMNMX R4, R17, R4, R27, PT ;  /* 0x0000000411047246 */ /* 0x010fc6000380011b */
[----:B------:R-:W3:Y:S01]  /*04a0*/  LDS R26, [R0+0x340] ;  /* 0x00034000001a7984 */ /* 0x000ee20000000800 */
[----:B-----5:R-:W-:-:S03]  /*04b0*/  VIADDMNMX R5, R16, R5, R4, PT ;  /* 0x0000000510057246 */ /* 0x020fc60003800104 */
[----:B------:R-:W4:Y:S01]  /*04c0*/  LDS R17, [R0+0x380] ;  /* 0x0003800000117984 */ /* 0x000f220000000800 */
[----:B------:R-:W-:-:S03]  /*04d0*/  VIADDMNMX R5, R19, R6, R5, PT ;  /* 0x0000000613057246 */ /* 0x000fc60003800105 */
[----:B------:R-:W5:Y:S01]  /*04e0*/  LDS R4, [R0+0x3c0] ;  /* 0x0003c00000047984 */ /* 0x000f620000000800 */
[----:B------:R-:W-:-:S04]  /*04f0*/  VIADDMNMX R5, R18, R7, R5, PT ;  /* 0x0000000712057246 */ /* 0x000fc80003800105 */
[----:B--2---:R-:W-:-:S04]  /*0500*/  VIADDMNMX R5, R21, R8, R5, PT ;  /* 0x0000000815057246 */ /* 0x004fc80003800105 */
[----:B------:R-:W-:-:S04]  /*0510*/  VIADDMNMX R5, R20, R9, R5, PT ;  /* 0x0000000914057246 */ /* 0x000fc80003800105 */
[----:B------:R-:W-:-:S04]  /*0520*/  VIADDMNMX R5, R23, R10, R5, PT ;  /* 0x0000000a17057246 */ /* 0x000fc80003800105 */
[----:B0-----:R-:W-:-:S04]  /*0530*/  VIADDMNMX R5, R22, R11, R5, PT ;  /* 0x0000000b16057246 */ /* 0x001fc80003800105 */
[----:B-1----:R-:W-:-:S04]  /*0540*/  VIADDMNMX R5, R25, R12, R5, PT ;  /* 0x0000000c19057246 */ /* 0x002fc80003800105 */
[----:B---3--:R-:W-:-:S04]  /*0550*/  VIADDMNMX R5, R26, R13, R5, PT ;  /* 0x0000000d1a057246 */ /* 0x008fc80003800105 */
[----:B----4-:R-:W-:-:S04]  /*0560*/  VIADDMNMX R5, R17, R14, R5, PT ;  /* 0x0000000e11057246 */ /* 0x010fc80003800105 */
[----:B-----5:R-:W-:-:S05]  /*0570*/  VIADDMNMX R5, R4, R15, R5, PT ;  /* 0x0000000f04057246 */ /* 0x020fca0003800105 */
[----:B------:R-:W-:Y:S01]  /*0580*/  STG.E desc[UR8][R2.64], R5 ;  /* 0x0000000502007986 */ /* 0x000fe2000c101908 */
[----:B------:R-:W-:Y:S05]  /*0590*/  EXIT ;  /* 0x000000000000794d */ /* 0x000fea0003800000 */
.L_x_10:
        /* <DEDUP_REMOVED lines=14> */
.L_x_26:


//--------------------- .text._Z9phase_twoILi16EEvPiiiii --------------------------
	.section	.text._Z9phase_twoILi16EEvPiiiii,"ax",@progbits
	.align	128
        .global         _Z9phase_twoILi16EEvPiiiii
        .type           _Z9phase_twoILi16EEvPiiiii,@function
        .size           _Z9phase_twoILi16EEvPiiiii,(.L_x_27 - _Z9phase_twoILi16EEvPiiiii)
        .other          _Z9phase_twoILi16EEvPiiiii,@"STO_CUDA_ENTRY STV_DEFAULT"
_Z9phase_twoILi16EEvPiiiii:
.text._Z9phase_twoILi16EEvPiiiii:
        /* <DEDUP_REMOVED lines=163> */
.L_x_11:
        /* <DEDUP_REMOVED lines=113> */
.L_x_12:
[----:B------:R-:W-:Y:S01]  /*1140*/  STG.E desc[UR8][R2.64], R5 ;  /* 0x0000000502007986 */ /* 0x000fe2000c101908 */
[----:B------:R-:W-:Y:S05]  /*1150*/  EXIT ;  /* 0x000000000000794d */ /* 0x000fea0003800000 */
.L_x_13:
        /* <DEDUP_REMOVED lines=10> */
.L_x_27:


//--------------------- .text._Z9phase_oneILi16EEvPiiiii --------------------------
	.section	.text._Z9phase_oneILi16EEvPiiiii,"ax",@progbits
	.align	128
        .global         _Z9phase_oneILi16EEvPiiiii
        .type           _Z9phase_oneILi16EEvPiiiii,@function
        .size           _Z9phase_oneILi16EEvPiiiii,(.L_x_28 - _Z9phase_oneILi16EEvPiiiii)
        .other          _Z9phase_oneILi16EEvPiiiii,@"STO_CUDA_ENTRY STV_DEFAULT"
_Z9phase_oneILi16EEvPiiiii:
.text._Z9phase_oneILi16EEvPiiiii:
        /* <DEDUP_REMOVED lines=139> */
.L_x_14:
        /* <DEDUP_REMOVED lines=13> */
.L_x_28:


//--------------------- .text._Z11phase_threeILi8EEvPiiiii --------------------------
	.section	.text._Z11phase_threeILi8EEvPiiiii,"ax",@progbits
	.align	128
        .global         _Z11phase_threeILi8EEvPiiiii
        .type           _Z11phase_threeILi8EEvPiiiii,@function
        .size           _Z11phase_threeILi8EEvPiiiii,(.L_x_29 - _Z11phase_threeILi8EEvPiiiii)
        .other          _Z11phase_threeILi8EEvPiiiii,@"STO_CUDA_ENTRY STV_DEFAULT"
_Z11phase_threeILi8EEvPiiiii:
.text._Z11phase_threeILi8EEvPiiiii:
        /* <DEDUP_REMOVED lines=8> */
[----:B------:R-:W1:Y:S01]  /*0080*/  LDCU.64 UR10, c[0x0][0x390] ;  /* 0x00007200ff0a77ac */ /* 0x000e620008000a00 */
[----:B------:R-:W2:Y:S01]  /*0090*/  S2R R12, SR_TID.Y ;  /* 0x00000000000c7919 */ /* 0x000ea20000002200 */
[----:B------:R-:W3:Y:S01]  /*00a0*/  LDCU.64 UR8, c[0x0][0x358] ;  /* 0x00006b00ff0877ac */ /* 0x000ee20008000a00 */
[----:B0-----:R-:W-:Y:S02]  /*00b0*/  IMAD R2, R3, 0x8, R0 ;  /* 0x0000000803027824 */ /* 0x001fe400078e0200 */
[----:B-1----:R-:W-:Y:S02]  /*00c0*/  VIADD R8, R0, UR11 ;  /* 0x0000000b00087c36 */ /* 0x002fe40008000000 */
[----:B--2---:R-:W-:Y:S02]  /*00d0*/  VIADD R9, R12, UR11 ;  /* 0x0000000b0c097c36 */ /* 0x004fe40008000000 */
[----:B------:R-:W-:-:S03]  /*00e0*/  IMAD R3, R5, 0x8, R12 ;  /* 0x0000000805037824 */ /* 0x000fc600078e020c */
[----:B------:R-:W-:Y:S02]  /*00f0*/  VIMNMX R5, PT, PT, R2, R9, !PT ;  /* 0x0000000902057248 */ /* 0x000fe40007fe0100 */
[----:B------:R-:W-:Y:S02]  /*0100*/  VIMNMX R4, PT, PT, R3, R8, !PT ;  /* 0x0000000803047248 */ /* 0x000fe40007fe0100 */
[----:B------:R-:W-:Y:S02]  /*0110*/  ISETP.GE.AND P1, PT, R5, UR10, PT ;  /* 0x0000000a05007c0c */ /* 0x000fe4000bf26270 */
[----:B------:R-:W-:-:S11]  /*0120*/  ISETP.GE.AND P0, PT, R4, UR10, PT ;  /* 0x0000000a04007c0c */ /* 0x000fd6000bf06270 */
[----:B------:R-:W0:Y:S08]  /*0130*/  @!P1 LDC R10, c[0x0][0x38c] ;  /* 0x0000e300ff0a9b82 */ /* 0x000e300000000800 */
[----:B------:R-:W1:Y:S08]  /*0140*/  @!P0 LDC R11, c[0x0][0x38c] ;  /* 0x0000e300ff0b8b82 */ /* 0x000e700000000800 */
[----:B------:R-:W2:Y:S08]  /*0150*/  @!P1 LDC.64 R6, c[0x0][0x380] ;  /* 0x0000e000ff069b82 */ /* 0x000eb00000000a00 */
[----:B------:R-:W4:Y:S01]  /*0160*/  @!P0 LDC.64 R4, c[0x0][0x380] ;  /* 0x0000e000ff048b82 */ /* 0x000f220000000a00 */
[----:B0-----:R-:W-:-:S02]  /*0170*/  @!P1 IMAD R9, R9, R10, R2 ;  /* 0x0000000a09099224 */ /* 0x001fc400078e0202 */
[----:B-1----:R-:W-:Y:S02]  /*0180*/  @!P0 IMAD R11, R3, R11, R8 ;  /* 0x0000000b030b8224 */ /* 0x002fe400078e0208 */
[----:B------:R-:W-:Y:S02]  /*0190*/  IMAD.MOV.U32 R8, RZ, RZ, 0x3b9aca00 ;  /* 0x3b9aca00ff087424 */ /* 0x000fe400078e00ff */
[----:B--2---:R-:W-:-:S04]  /*01a0*/  @!P1 IMAD.WIDE R6, R9, 0x4, R6 ;  /* 0x0000000409069825 */ /* 0x004fc800078e0206 */
[----:B------:R-:W-:Y:S02]  /*01b0*/  IMAD.MOV.U32 R9, RZ, RZ, 0x3b9aca00 ;  /* 0x3b9aca00ff097424 */ /* 0x000fe400078e00ff */
[----:B----4-:R-:W-:-:S04]  /*01c0*/  @!P0 IMAD.WIDE R4, R11, 0x4, R4 ;  /* 0x000000040b048825 */ /* 0x010fc800078e0204 */
[----:B---3--:R-:W2:Y:S04]  /*01d0*/  @!P1 LDG.E R9, desc[UR8][R6.64] ;  /* 0x0000000806099981 */ /* 0x008ea8000c1e1900 */
[----:B------:R0:W3:Y:S01]  /*01e0*/  @!P0 LDG.E R8, desc[UR8][R4.64] ;  /* 0x0000000804088981 */ /* 0x0000e2000c1e1900 */
[----:B------:R-:W1:Y:S01]  /*01f0*/  S2UR UR6, SR_CgaCtaId ;  /* 0x00000000000679c3 */ /* 0x000e620000008800 */
[----:B------:R-:W-:Y:S02]  /*0200*/  UMOV UR4, 0x400 ;  /* 0x0000040000047882 */ /* 0x000fe40000000000 */
[----:B------:R-:W-:Y:S01]  /*0210*/  UIADD3 UR5, UPT, UPT, UR4, 0x100, URZ ;  /* 0x0000010004057890 */ /* 0x000fe2000fffe0ff */
[----:B------:R-:W-:-:S04]  /*0220*/  VIMNMX R10, PT, PT, R3, R2, !PT ;  /* 0x00000002030a7248 */ /* 0x000fc80007fe0100 */
[----:B------:R-:W-:Y:S01]  /*0230*/  ISETP.GE.AND P0, PT, R10, UR10, PT ;  /* 0x0000000a0a007c0c */ /* 0x000fe2000bf06270 */
[----:B-1----:R-:W-:Y:S02]  /*0240*/  ULEA UR4, UR6, UR4, 0x18 ;  /* 0x0000000406047291 */ /* 0x002fe4000f8ec0ff */
[----:B------:R-:W-:-:S04]  /*0250*/  ULEA UR5, UR6, UR5, 0x18 ;  /* 0x0000000506057291 */ /* 0x000fc8000f8ec0ff */
[C---:B------:R-:W-:Y:S02]  /*0260*/  LEA R13, R12.reuse, UR4, 0x5 ;  /* 0x000000040c0d7c11 */ /* 0x040fe4000f8e28ff */
[----:B------:R-:W-:-:S03]  /*0270*/  LEA R11, R12, UR5, 0x5 ;  /* 0x000000050c0b7c11 */ /* 0x000fc6000f8e28ff */
[C---:B0-----:R-:W-:Y:S02]  /*0280*/  IMAD R5, R0.reuse, 0x4, R13 ;  /* 0x0000000400057824 */ /* 0x041fe400078e020d */
[----:B------:R-:W-:-:S03]  /*0290*/  IMAD R4, R0, 0x4, R11 ;  /* 0x0000000400047824 */ /* 0x000fc600078e020b */
[----:B---3--:R0:W-:Y:S04]  /*02a0*/  STS [R5], R8 ;  /* 0x0000000805007388 */ /* 0x0081e80000000800 */
[----:B--2---:R0:W-:Y:S01]  /*02b0*/  STS [R4], R9 ;  /* 0x0000000904007388 */ /* 0x0041e20000000800 */
[----:B------:R-:W-:Y:S05]  /*02c0*/  @P0 EXIT ;  /* 0x000000000000094d */ /* 0x000fea0003800000 */
[----:B0-----:R-:W0:Y:S01]  /*02d0*/  LDC.64 R4, c[0x0][0x380] ;  /* 0x0000e000ff047b82 */ /* 0x001e220000000a00 */
[----:B------:R-:W1:Y:S07]  /*02e0*/  LDCU UR4, c[0x0][0x38c] ;  /* 0x00007180ff0477ac */ /* 0x000e6e0008000800 */
[----:B------:R-:W-:Y:S01]  /*02f0*/  BAR.SYNC.DEFER_BLOCKING 0x0 ;  /* 0x0000000000007b1d */ /* 0x000fe20000010000 */
[----:B-1----:R-:W-:-:S04]  /*0300*/  IMAD R3, R3, UR4, R2 ;  /* 0x0000000403037c24 */ /* 0x002fc8000f8e0202 */
[----:B0-----:R-:W-:Y:S01]  /*0310*/  IMAD.WIDE R2, R3, 0x4, R4 ;  /* 0x0000000403027825 */ /* 0x001fe200078e0204 */
[----:B------:R-:W-:Y:S01]  /*0320*/  LEA R0, R0, UR5, 0x2 ;  /* 0x0000000500007c11 */ /* 0x000fe2000f8e10ff */
[----:B------:R-:W-:Y:S04]  /*0330*/  LDS.128 R4, [R13] ;  /* 0x000000000d047984 */ /* 0x000fe80000000c00 */
[----:B------:R-:W2:Y:S04]  /*0340*/  LDG.E R15, desc[UR8][R2.64] ;  /* 0x00000008020f7981 */ /* 0x000ea8000c1e1900 */
[----:B------:R-:W2:Y:S04]  /*0350*/  LDS R12, [R0] ;  /* 0x00000000000c7984 */ /* 0x000ea80000000800 */
[----:B------:R-:W0:Y:S04]  /*0360*/  LDS R14, [R0+0x20] ;  /* 0x00002000000e7984 */ /* 0x000e280000000800 */
[----:B------:R-:W1:Y:S04]  /*0370*/  LDS R16, [R0+0x40] ;  /* 0x0000400000107984 */ /* 0x000e680000000800 */
[----:B------:R-:W3:Y:S04]  /*0380*/  LDS R17, [R0+0x60] ;  /* 0x0000600000117984 */ /* 0x000ee80000000800 */
[----:B------:R-:W-:Y:S04]  /*0390*/  LDS R18, [R0+0x80] ;  /* 0x0000800000127984 */ /* 0x000fe80000000800 */
[----:B------:R-:W4:Y:S04]  /*03a0*/  LDS.128 R8, [R13+0x10] ;  /* 0x000010000d087984 */ /* 0x000f280000000c00 */
[----:B------:R-:W5:Y:S04]  /*03b0*/  LDS R19, [R0+0xa0] ;  /* 0x0000a00000137984 */ /* 0x000f680000000800 */
[----:B------:R-:W5:Y:S04]  /*03c0*/  LDS R20, [R0+0xc0] ;  /* 0x0000c00000147984 */ /* 0x000f680000000800 */
[----:B------:R-:W5:Y:S01]  /*03d0*/  LDS R21, [R0+0xe0] ;  /* 0x0000e00000157984 */ /* 0x000f620000000800 */
[----:B--2---:R-:W-:-:S04]  /*03e0*/  VIADDMNMX R4, R12, R4, R15, PT ;  /* 0x000000040c047246 */ /* 0x004fc8000380010f */
[----:B0-----:R-:W-:-:S04]  /*03f0*/  VIADDMNMX R5, R14, R5, R4, PT ;  /* 0x000000050e057246 */ /* 0x001fc80003800104 */
[----:B-1----:R-:W-:-:S04]  /*0400*/  VIADDMNMX R6, R16, R6, R5, PT ;  /* 0x0000000610067246 */ /* 0x002fc80003800105 */
[----:B---3--:R-:W-:-:S04]  /*0410*/  VIADDMNMX R7, R17, R7, R6, PT ;  /* 0x0000000711077246 */ /* 0x008fc80003800106 */
[----:B----4-:R-:W-:-:S04]  /*0420*/  VIADDMNMX R8, R18, R8, R7, PT ;  /* 0x0000000812087246 */ /* 0x010fc80003800107 */
[----:B-----5:R-:W-:-:S04]  /*0430*/  VIADDMNMX R9, R19, R9, R8, PT ;  /* 0x0000000913097246 */ /* 0x020fc80003800108 */
[----:B------:R-:W-:-:S04]  /*0440*/  VIADDMNMX R10, R20, R10, R9, PT ;  /* 0x0000000a140a7246 */ /* 0x000fc80003800109 */
[----:B------:R-:W-:-:S05]  /*0450*/  VIADDMNMX R11, R21, R11, R10, PT ;  /* 0x0000000b150b7246 */ /* 0x000fca000380010a */
[----:B------:R-:W-:Y:S01]  /*0460*/  STG.E desc[UR8][R2.64], R11 ;  /* 0x0000000b02007986 */ /* 0x000fe2000c101908 */
[----:B------:R-:W-:Y:S05]  /*0470*/  EXIT ;  /* 0x000000000000794d */ /* 0x000fea0003800000 */
.L_x_15:
        /* <DEDUP_REMOVED lines=16> */
.L_x_29:


//--------------------- .text._Z9phase_twoILi8EEvPiiiii --------------------------
	.section	.text._Z9phase_twoILi8EEvPiiiii,"ax",@progbits
	.align	128
        .global         _Z9phase_twoILi8EEvPiiiii
        .type           _Z9phase_twoILi8EEvPiiiii,@function
        .size           _Z9phase_twoILi8EEvPiiiii,(.L_x_30 - _Z9phase_twoILi8EEvPiiiii)
        .other          _Z9phase_twoILi8EEvPiiiii,@"STO_CUDA_ENTRY STV_DEFAULT"
_Z9phase_twoILi8EEvPiiiii:
.text._Z9phase_twoILi8EEvPiiiii:
        /* <DEDUP_REMOVED lines=107> */
.L_x_16:
[----:B------:R-:W-:Y:S01]  /*06b0*/  LEA R4, R13, UR4, 0x2 ;  /* 0x000000040d047c11 */ /* 0x000fe2000f8e10ff */
[----:B------:R-:W-:Y:S04]  /*06c0*/  LDS R7, [R6] ;  /* 0x0000000006077984 */ /* 0x000fe80000000800 */
[----:B------:R-:W2:Y:S02]  /*06d0*/  LDS R8, [R4] ;  /* 0x0000000004087984 */ /* 0x000ea40000000800 */
[----:B--2---:R-:W-:-:S05]  /*06e0*/  IMAD.IADD R7, R7, 0x1, R8 ;  /* 0x0000000107077824 */ /* 0x004fca00078e0208 */
[----:B-1----:R-:W-:-:S13]  /*06f0*/  ISETP.GE.AND P0, PT, R7, R5, PT ;  /* 0x000000050700720c */ /* 0x002fda0003f06270 */
        /* <DEDUP_REMOVED lines=52> */
.L_x_17:
[----:B------:R-:W-:Y:S01]  /*0a40*/  STG.E desc[UR8][R2.64], R5 ;  /* 0x0000000502007986 */ /* 0x000fe2000c101908 */
[----:B------:R-:W-:Y:S05]  /*0a50*/  EXIT ;  /* 0x000000000000794d */ /* 0x000fea0003800000 */
.L_x_18:
        /* <DEDUP_REMOVED lines=10> */
.L_x_30:


//--------------------- .text._Z9phase_oneILi8EEvPiiiii --------------------------
	.section	.text._Z9phase_oneILi8EEvPiiiii,"ax",@progbits
	.align	128
        .global         _Z9phase_oneILi8EEvPiiiii
        .type           _Z9phase_oneILi8EEvPiiiii,@function
        .size           _Z9phase_oneILi8EEvPiiiii,(.L_x_31 - _Z9phase_oneILi8EEvPiiiii)
        .other          _Z9phase_oneILi8EEvPiiiii,@"STO_CUDA_ENTRY STV_DEFAULT"
_Z9phase_oneILi8EEvPiiiii:
.text._Z9phase_oneILi8EEvPiiiii:
        /* <DEDUP_REMOVED lines=83> */
.L_x_19:
        /* <DEDUP_REMOVED lines=13> */
.L_x_31:


//--------------------- .nv.shared._Z11phase_threeILi32EEvPiiiii --------------------------
	.section	.nv.shared._Z11phase_threeILi32EEvPiiiii,"aw",@nobits
	.sectionflags	@""
	.align	4
.nv.shared._Z11phase_threeILi32EEvPiiiii:
	.zero		9216


//--------------------- .nv.shared.reserved.0     --------------------------
	.section	.nv.shared.reserved.0,"aw",@nobits
	.weak		__nv_reservedSMEM_offset_0_alias
	.size		__nv_reservedSMEM_offset_0_alias, 0, 64
	.other		__nv_reservedSMEM_offset_0_alias,@"STO_CUDA_RESERVED_SHARED STV_DEFAULT"
__nv_reservedSMEM_offset_0_alias:
	.zero		0
	.zero		64


//--------------------- .nv.shared._Z9phase_twoILi32EEvPiiiii --------------------------
	.section	.nv.shared._Z9phase_twoILi32EEvPiiiii,"aw",@nobits
	.sectionflags	@""
	.align	4
.nv.shared._Z9phase_twoILi32EEvPiiiii:
	.zero		9216


//--------------------- .nv.shared._Z9phase_oneILi32EEvPiiiii --------------------------
	.section	.nv.shared._Z9phase_oneILi32EEvPiiiii,"aw",@nobits
	.sectionflags	@""
	.align	4
.nv.shared._Z9phase_oneILi32EEvPiiiii:
	.zero		5120


//--------------------- .nv.shared._Z11phase_threeILi24EEvPiiiii --------------------------
	.section	.nv.shared._Z11phase_threeILi24EEvPiiiii,"aw",@nobits
	.sectionflags	@""
	.align	4
.nv.shared._Z11phase_threeILi24EEvPiiiii:
	.zero		5632


//--------------------- .nv.shared._Z9phase_twoILi24EEvPiiiii --------------------------
	.section	.nv.shared._Z9phase_twoILi24EEvPiiiii,"aw",@nobits
	.sectionflags	@""
	.align	4
.nv.shared._Z9phase_twoILi24EEvPiiiii:
	.zero		5632


//--------------------- .nv.shared._Z9phase_oneILi24EEvPiiiii --------------------------
	.section	.nv.shared._Z9phase_oneILi24EEvPiiiii,"aw",@nobits
	.sectionflags	@""
	.align	4
.nv.shared._Z9phase_oneILi24EEvPiiiii:
	.zero		3328


//--------------------- .nv.shared._Z11phase_threeILi16EEvPiiiii --------------------------
	.section	.nv.shared._Z11phase_threeILi16EEvPiiiii,"aw",@nobits
	.sectionflags	@""
	.align	4
.nv.shared._Z11phase_threeILi16EEvPiiiii:
	.zero		3072


//--------------------- .nv.shared._Z9phase_twoILi16EEvPiiiii --------------------------
	.section	.nv.shared._Z9phase_twoILi16EEvPiiiii,"aw",@nobits
	.sectionflags	@""
	.align	4
.nv.shared._Z9phase_twoILi16EEvPiiiii:
	.zero		3072


//--------------------- .nv.shared._Z9phase_oneILi16EEvPiiiii --------------------------
	.section	.nv.shared._Z9phase_oneILi16EEvPiiiii,"aw",@nobits
	.sectionflags	@""
	.align	4
.nv.shared._Z9phase_oneILi16EEvPiiiii:
	.zero		2048


//--------------------- .nv.shared._Z11phase_threeILi8EEvPiiiii --------------------------
	.section	.nv.shared._Z11phase_threeILi8EEvPiiiii,"aw",@nobits
	.sectionflags	@""
	.align	4
.nv.shared._Z11phase_threeILi8EEvPiiiii:
	.zero		1536


//--------------------- .nv.shared._Z9phase_twoILi8EEvPiiiii --------------------------
	.section	.nv.shared._Z9phase_twoILi8EEvPiiiii,"aw",@nobits
	.sectionflags	@""
	.align	4
.nv.shared._Z9phase_twoILi8EEvPiiiii:
	.zero		1536


//--------------------- .nv.shared._Z9phase_oneILi8EEvPiiiii --------------------------
	.section	.nv.shared._Z9phase_oneILi8EEvPiiiii,"aw",@nobits
	.sectionflags	@""
	.align	4
.nv.shared._Z9phase_oneILi8EEvPiiiii:
	.zero		1280


//--------------------- .nv.constant0._Z11phase_threeILi32EEvPiiiii --------------------------
	.section	.nv.constant0._Z11phase_threeILi32EEvPiiiii,"a",@progbits
	.sectionflags	@""
	.align	4
.nv.constant0._Z11phase_threeILi32EEvPiiiii:
	.zero		920


//--------------------- .nv.constant0._Z9phase_twoILi32EEvPiiiii --------------------------
	.section	.nv.constant0._Z9phase_twoILi32EEvPiiiii,"a",@progbits
	.sectionflags	@""
	.align	4
.nv.constant0._Z9phase_twoILi32EEvPiiiii:
	.zero		920


//--------------------- .nv.constant0._Z9phase_oneILi32EEvPiiiii --------------------------
	.section	.nv.constant0._Z9phase_oneILi32EEvPiiiii,"a",@progbits
	.sectionflags	@""
	.align	4
.nv.constant0._Z9phase_oneILi32EEvPiiiii:
	.zero		920


//--------------------- .nv.constant0._Z11phase_threeILi24EEvPiiiii --------------------------
	.section	.nv.constant0._Z11phase_threeILi24EEvPiiiii,"a",@progbits
	.sectionflags	@""
	.align	4
.nv.constant0._Z11phase_threeILi24EEvPiiiii:
	.zero		920


//--------------------- .nv.constant0._Z9phase_twoILi24EEvPiiiii --------------------------
	.section	.nv.constant0._Z9phase_twoILi24EEvPiiiii,"a",@progbits
	.sectionflags	@""
	.align	4
.nv.constant0._Z9phase_twoILi24EEvPiiiii:
	.zero		920


//--------------------- .nv.constant0._Z9phase_oneILi24EEvPiiiii --------------------------
	.section	.nv.constant0._Z9phase_oneILi24EEvPiiiii,"a",@progbits
	.sectionflags	@""
	.align	4
.nv.constant0._Z9phase_oneILi24EEvPiiiii:
	.zero		920


//--------------------- .nv.constant0._Z11phase_threeILi16EEvPiiiii --------------------------
	.section	.nv.constant0._Z11phase_threeILi16EEvPiiiii,"a",@progbits
	.sectionflags	@""
	.align	4
.nv.constant0._Z11phase_threeILi16EEvPiiiii:
	.zero		920


//--------------------- .nv.constant0._Z9phase_twoILi16EEvPiiiii --------------------------
	.section	.nv.constant0._Z9phase_twoILi16EEvPiiiii,"a",@progbits
	.sectionflags	@""
	.align	4
.nv.constant0._Z9phase_twoILi16EEvPiiiii:
	.zero		920


//--------------------- .nv.constant0._Z9phase_oneILi16EEvPiiiii --------------------------
	.section	.nv.constant0._Z9phase_oneILi16EEvPiiiii,"a",@progbits
	.sectionflags	@""
	.align	4
.nv.constant0._Z9phase_oneILi16EEvPiiiii:
	.zero		920


//--------------------- .nv.constant0._Z11phase_threeILi8EEvPiiiii --------------------------
	.section	.nv.constant0._Z11phase_threeILi8EEvPiiiii,"a",@progbits
	.sectionflags	@""
	.align	4
.nv.constant0._Z11phase_threeILi8EEvPiiiii:
	.zero		920


//--------------------- .nv.constant0._Z9phase_twoILi8EEvPiiiii --------------------------
	.section	.nv.constant0._Z9phase_twoILi8EEvPiiiii,"a",@progbits
	.sectionflags	@""
	.align	4
.nv.constant0._Z9phase_twoILi8EEvPiiiii:
	.zero		920


//--------------------- .nv.constant0._Z9phase_oneILi8EEvPiiiii --------------------------
	.section	.nv.constant0._Z9phase_oneILi8EEvPiiiii,"a",@progbits
	.sectionflags	@""
	.align	4
.nv.constant0._Z9phase_oneILi8EEvPiiiii:
	.zero		920


//--------------------- SYMBOLS --------------------------

	.type		.nv.reservedSmem.offset0,@object
	.size		.nv.reservedSmem.offset0,0x4
	.type		.nv.reservedSmem.cap,@object
	.size		.nv.reservedSmem.cap,0x4
